//
// Generated by NVIDIA NVVM Compiler
//
// Compiler Build ID: CL-36424714
// Cuda compilation tools, release 13.0, V13.0.88
// Based on NVVM 20.0.0
//

.version 9.0
.target sm_100
.address_size 64

	// .globl	_Z13phase1_kernelPiii
// _ZZ13phase1_kernelPiiiE1s has been demoted
// _ZZ13phase2_kernelPiiiE1s has been demoted
// _ZZ13phase3_kernelPiiiE1s has been demoted

.visible .entry _Z13phase1_kernelPiii(
	.param .u64 .ptr .align 1 _Z13phase1_kernelPiii_param_0,
	.param .u32 _Z13phase1_kernelPiii_param_1,
	.param .u32 _Z13phase1_kernelPiii_param_2
)
{
	.reg .b32 	%r<1304>;
	.reg .b64 	%rd<7>;
	// demoted variable
	.shared .align 4 .b8 _ZZ13phase1_kernelPiiiE1s[16384];
	ld.param.u64 	%rd1, [_Z13phase1_kernelPiii_param_0];
	ld.param.u32 	%r1, [_Z13phase1_kernelPiii_param_1];
	ld.param.u32 	%r2, [_Z13phase1_kernelPiii_param_2];
	cvta.to.global.u64 	%rd2, %rd1;
	shl.b32 	%r3, %r2, 6;
	mov.u32 	%r4, %tid.y;
	mov.u32 	%r5, %tid.x;
	add.s32 	%r6, %r3, %r4;
	add.s32 	%r7, %r3, %r5;
	mad.lo.s32 	%r8, %r6, %r1, %r7;
	mul.wide.s32 	%rd3, %r8, 4;
	add.s64 	%rd4, %rd2, %rd3;
	ld.global.u32 	%r9, [%rd4];
	shl.b32 	%r10, %r4, 6;
	add.s32 	%r11, %r10, %r5;
	shl.b32 	%r12, %r11, 2;
	mov.u32 	%r13, _ZZ13phase1_kernelPiiiE1s;
	add.s32 	%r14, %r13, %r12;
	st.shared.u32 	[%r14], %r9;
	ld.global.u32 	%r15, [%rd4+128];
	st.shared.u32 	[%r14+128], %r15;
	shl.b32 	%r16, %r1, 5;
	add.s32 	%r17, %r8, %r16;
	mul.wide.s32 	%rd5, %r17, 4;
	add.s64 	%rd6, %rd2, %rd5;
	ld.global.u32 	%r18, [%rd6];
	st.shared.u32 	[%r14+8192], %r18;
	ld.global.u32 	%r19, [%rd6+128];
	st.shared.u32 	[%r14+8320], %r19;
	bar.sync 	0;
	ld.shared.u32 	%r20, [%r14];
	shl.b32 	%r21, %r4, 8;
	add.s32 	%r22, %r13, %r21;
	ld.shared.u32 	%r23, [%r22];
	shl.b32 	%r24, %r5, 2;
	add.s32 	%r25, %r13, %r24;
	ld.shared.u32 	%r26, [%r25];
	add.s32 	%r27, %r26, %r23;
	min.s32 	%r28, %r20, %r27;
	st.shared.u32 	[%r14], %r28;
	ld.shared.u32 	%r29, [%r14+128];
	ld.shared.u32 	%r30, [%r22];
	ld.shared.u32 	%r31, [%r25+128];
	add.s32 	%r32, %r31, %r30;
	min.s32 	%r33, %r29, %r32;
	st.shared.u32 	[%r14+128], %r33;
	ld.shared.u32 	%r34, [%r14+8192];
	ld.shared.u32 	%r35, [%r22+8192];
	ld.shared.u32 	%r36, [%r25];
	add.s32 	%r37, %r36, %r35;
	min.s32 	%r38, %r34, %r37;
	st.shared.u32 	[%r14+8192], %r38;
	ld.shared.u32 	%r39, [%r14+8320];
	ld.shared.u32 	%r40, [%r22+8192];
	ld.shared.u32 	%r41, [%r25+128];
	add.s32 	%r42, %r41, %r40;
	min.s32 	%r43, %r39, %r42;
	st.shared.u32 	[%r14+8320], %r43;
	bar.sync 	0;
	ld.shared.u32 	%r44, [%r14];
	ld.shared.u32 	%r45, [%r22+4];
	ld.shared.u32 	%r46, [%r25+256];
	add.s32 	%r47, %r46, %r45;
	min.s32 	%r48, %r44, %r47;
	st.shared.u32 	[%r14], %r48;
	ld.shared.u32 	%r49, [%r14+128];
	ld.shared.u32 	%r50, [%r22+4];
	ld.shared.u32 	%r51, [%r25+384];
	add.s32 	%r52, %r51, %r50;
	min.s32 	%r53, %r49, %r52;
	st.shared.u32 	[%r14+128], %r53;
	ld.shared.u32 	%r54, [%r14+8192];
	ld.shared.u32 	%r55, [%r22+8196];
	ld.shared.u32 	%r56, [%r25+256];
	add.s32 	%r57, %r56, %r55;
	min.s32 	%r58, %r54, %r57;
	st.shared.u32 	[%r14+8192], %r58;
	ld.shared.u32 	%r59, [%r14+8320];
	ld.shared.u32 	%r60, [%r22+8196];
	ld.shared.u32 	%r61, [%r25+384];
	add.s32 	%r62, %r61, %r60;
	min.s32 	%r63, %r59, %r62;
	st.shared.u32 	[%r14+8320], %r63;
	bar.sync 	0;
	ld.shared.u32 	%r64, [%r14];
	ld.shared.u32 	%r65, [%r22+8];
	ld.shared.u32 	%r66, [%r25+512];
	add.s32 	%r67, %r66, %r65;
	min.s32 	%r68, %r64, %r67;
	st.shared.u32 	[%r14], %r68;
	ld.shared.u32 	%r69, [%r14+128];
	ld.shared.u32 	%r70, [%r22+8];
	ld.shared.u32 	%r71, [%r25+640];
	add.s32 	%r72, %r71, %r70;
	min.s32 	%r73, %r69, %r72;
	st.shared.u32 	[%r14+128], %r73;
	ld.shared.u32 	%r74, [%r14+8192];
	ld.shared.u32 	%r75, [%r22+8200];
	ld.shared.u32 	%r76, [%r25+512];
	add.s32 	%r77, %r76, %r75;
	min.s32 	%r78, %r74, %r77;
	st.shared.u32 	[%r14+8192], %r78;
	ld.shared.u32 	%r79, [%r14+8320];
	ld.shared.u32 	%r80, [%r22+8200];
	ld.shared.u32 	%r81, [%r25+640];
	add.s32 	%r82, %r81, %r80;
	min.s32 	%r83, %r79, %r82;
	st.shared.u32 	[%r14+8320], %r83;
	bar.sync 	0;
	ld.shared.u32 	%r84, [%r14];
	ld.shared.u32 	%r85, [%r22+12];
	ld.shared.u32 	%r86, [%r25+768];
	add.s32 	%r87, %r86, %r85;
	min.s32 	%r88, %r84, %r87;
	st.shared.u32 	[%r14], %r88;
	ld.shared.u32 	%r89, [%r14+128];
	ld.shared.u32 	%r90, [%r22+12];
	ld.shared.u32 	%r91, [%r25+896];
	add.s32 	%r92, %r91, %r90;
	min.s32 	%r93, %r89, %r92;
	st.shared.u32 	[%r14+128], %r93;
	ld.shared.u32 	%r94, [%r14+8192];
	ld.shared.u32 	%r95, [%r22+8204];
	ld.shared.u32 	%r96, [%r25+768];
	add.s32 	%r97, %r96, %r95;
	min.s32 	%r98, %r94, %r97;
	st.shared.u32 	[%r14+8192], %r98;
	ld.shared.u32 	%r99, [%r14+8320];
	ld.shared.u32 	%r100, [%r22+8204];
	ld.shared.u32 	%r101, [%r25+896];
	add.s32 	%r102, %r101, %r100;
	min.s32 	%r103, %r99, %r102;
	st.shared.u32 	[%r14+8320], %r103;
	bar.sync 	0;
	ld.shared.u32 	%r104, [%r14];
	ld.shared.u32 	%r105, [%r22+16];
	ld.shared.u32 	%r106, [%r25+1024];
	add.s32 	%r107, %r106, %r105;
	min.s32 	%r108, %r104, %r107;
	st.shared.u32 	[%r14], %r108;
	ld.shared.u32 	%r109, [%r14+128];
	ld.shared.u32 	%r110, [%r22+16];
	ld.shared.u32 	%r111, [%r25+1152];
	add.s32 	%r112, %r111, %r110;
	min.s32 	%r113, %r109, %r112;
	st.shared.u32 	[%r14+128], %r113;
	ld.shared.u32 	%r114, [%r14+8192];
	ld.shared.u32 	%r115, [%r22+8208];
	ld.shared.u32 	%r116, [%r25+1024];
	add.s32 	%r117, %r116, %r115;
	min.s32 	%r118, %r114, %r117;
	st.shared.u32 	[%r14+8192], %r118;
	ld.shared.u32 	%r119, [%r14+8320];
	ld.shared.u32 	%r120, [%r22+8208];
	ld.shared.u32 	%r121, [%r25+1152];
	add.s32 	%r122, %r121, %r120;
	min.s32 	%r123, %r119, %r122;
	st.shared.u32 	[%r14+8320], %r123;
	bar.sync 	0;
	ld.shared.u32 	%r124, [%r14];
	ld.shared.u32 	%r125, [%r22+20];
	ld.shared.u32 	%r126, [%r25+1280];
	add.s32 	%r127, %r126, %r125;
	min.s32 	%r128, %r124, %r127;
	st.shared.u32 	[%r14], %r128;
	ld.shared.u32 	%r129, [%r14+128];
	ld.shared.u32 	%r130, [%r22+20];
	ld.shared.u32 	%r131, [%r25+1408];
	add.s32 	%r132, %r131, %r130;
	min.s32 	%r133, %r129, %r132;
	st.shared.u32 	[%r14+128], %r133;
	ld.shared.u32 	%r134, [%r14+8192];
	ld.shared.u32 	%r135, [%r22+8212];
	ld.shared.u32 	%r136, [%r25+1280];
	add.s32 	%r137, %r136, %r135;
	min.s32 	%r138, %r134, %r137;
	st.shared.u32 	[%r14+8192], %r138;
	ld.shared.u32 	%r139, [%r14+8320];
	ld.shared.u32 	%r140, [%r22+8212];
	ld.shared.u32 	%r141, [%r25+1408];
	add.s32 	%r142, %r141, %r140;
	min.s32 	%r143, %r139, %r142;
	st.shared.u32 	[%r14+8320], %r143;
	bar.sync 	0;
	ld.shared.u32 	%r144, [%r14];
	ld.shared.u32 	%r145, [%r22+24];
	ld.shared.u32 	%r146, [%r25+1536];
	add.s32 	%r147, %r146, %r145;
	min.s32 	%r148, %r144, %r147;
	st.shared.u32 	[%r14], %r148;
	ld.shared.u32 	%r149, [%r14+128];
	ld.shared.u32 	%r150, [%r22+24];
	ld.shared.u32 	%r151, [%r25+1664];
	add.s32 	%r152, %r151, %r150;
	min.s32 	%r153, %r149, %r152;
	st.shared.u32 	[%r14+128], %r153;
	ld.shared.u32 	%r154, [%r14+8192];
	ld.shared.u32 	%r155, [%r22+8216];
	ld.shared.u32 	%r156, [%r25+1536];
	add.s32 	%r157, %r156, %r155;
	min.s32 	%r158, %r154, %r157;
	st.shared.u32 	[%r14+8192], %r158;
	ld.shared.u32 	%r159, [%r14+8320];
	ld.shared.u32 	%r160, [%r22+8216];
	ld.shared.u32 	%r161, [%r25+1664];
	add.s32 	%r162, %r161, %r160;
	min.s32 	%r163, %r159, %r162;
	st.shared.u32 	[%r14+8320], %r163;
	bar.sync 	0;
	ld.shared.u32 	%r164, [%r14];
	ld.shared.u32 	%r165, [%r22+28];
	ld.shared.u32 	%r166, [%r25+1792];
	add.s32 	%r167, %r166, %r165;
	min.s32 	%r168, %r164, %r167;
	st.shared.u32 	[%r14], %r168;
	ld.shared.u32 	%r169, [%r14+128];
	ld.shared.u32 	%r170, [%r22+28];
	ld.shared.u32 	%r171, [%r25+1920];
	add.s32 	%r172, %r171, %r170;
	min.s32 	%r173, %r169, %r172;
	st.shared.u32 	[%r14+128], %r173;
	ld.shared.u32 	%r174, [%r14+8192];
	ld.shared.u32 	%r175, [%r22+8220];
	ld.shared.u32 	%r176, [%r25+1792];
	add.s32 	%r177, %r176, %r175;
	min.s32 	%r178, %r174, %r177;
	st.shared.u32 	[%r14+8192], %r178;
	ld.shared.u32 	%r179, [%r14+8320];
	ld.shared.u32 	%r180, [%r22+8220];
	ld.shared.u32 	%r181, [%r25+1920];
	add.s32 	%r182, %r181, %r180;
	min.s32 	%r183, %r179, %r182;
	st.shared.u32 	[%r14+8320], %r183;
	bar.sync 	0;
	ld.shared.u32 	%r184, [%r14];
	ld.shared.u32 	%r185, [%r22+32];
	ld.shared.u32 	%r186, [%r25+2048];
	add.s32 	%r187, %r186, %r185;
	min.s32 	%r188, %r184, %r187;
	st.shared.u32 	[%r14], %r188;
	ld.shared.u32 	%r189, [%r14+128];
	ld.shared.u32 	%r190, [%r22+32];
	ld.shared.u32 	%r191, [%r25+2176];
	add.s32 	%r192, %r191, %r190;
	min.s32 	%r193, %r189, %r192;
	st.shared.u32 	[%r14+128], %r193;
	ld.shared.u32 	%r194, [%r14+8192];
	ld.shared.u32 	%r195, [%r22+8224];
	ld.shared.u32 	%r196, [%r25+2048];
	add.s32 	%r197, %r196, %r195;
	min.s32 	%r198, %r194, %r197;
	st.shared.u32 	[%r14+8192], %r198;
	ld.shared.u32 	%r199, [%r14+8320];
	ld.shared.u32 	%r200, [%r22+8224];
	ld.shared.u32 	%r201, [%r25+2176];
	add.s32 	%r202, %r201, %r200;
	min.s32 	%r203, %r199, %r202;
	st.shared.u32 	[%r14+8320], %r203;
	bar.sync 	0;
	ld.shared.u32 	%r204, [%r14];
	ld.shared.u32 	%r205, [%r22+36];
	ld.shared.u32 	%r206, [%r25+2304];
	add.s32 	%r207, %r206, %r205;
	min.s32 	%r208, %r204, %r207;
	st.shared.u32 	[%r14], %r208;
	ld.shared.u32 	%r209, [%r14+128];
	ld.shared.u32 	%r210, [%r22+36];
	ld.shared.u32 	%r211, [%r25+2432];
	add.s32 	%r212, %r211, %r210;
	min.s32 	%r213, %r209, %r212;
	st.shared.u32 	[%r14+128], %r213;
	ld.shared.u32 	%r214, [%r14+8192];
	ld.shared.u32 	%r215, [%r22+8228];
	ld.shared.u32 	%r216, [%r25+2304];
	add.s32 	%r217, %r216, %r215;
	min.s32 	%r218, %r214, %r217;
	st.shared.u32 	[%r14+8192], %r218;
	ld.shared.u32 	%r219, [%r14+8320];
	ld.shared.u32 	%r220, [%r22+8228];
	ld.shared.u32 	%r221, [%r25+2432];
	add.s32 	%r222, %r221, %r220;
	min.s32 	%r223, %r219, %r222;
	st.shared.u32 	[%r14+8320], %r223;
	bar.sync 	0;
	ld.shared.u32 	%r224, [%r14];
	ld.shared.u32 	%r225, [%r22+40];
	ld.shared.u32 	%r226, [%r25+2560];
	add.s32 	%r227, %r226, %r225;
	min.s32 	%r228, %r224, %r227;
	st.shared.u32 	[%r14], %r228;
	ld.shared.u32 	%r229, [%r14+128];
	ld.shared.u32 	%r230, [%r22+40];
	ld.shared.u32 	%r231, [%r25+2688];
	add.s32 	%r232, %r231, %r230;
	min.s32 	%r233, %r229, %r232;
	st.shared.u32 	[%r14+128], %r233;
	ld.shared.u32 	%r234, [%r14+8192];
	ld.shared.u32 	%r235, [%r22+8232];
	ld.shared.u32 	%r236, [%r25+2560];
	add.s32 	%r237, %r236, %r235;
	min.s32 	%r238, %r234, %r237;
	st.shared.u32 	[%r14+8192], %r238;
	ld.shared.u32 	%r239, [%r14+8320];
	ld.shared.u32 	%r240, [%r22+8232];
	ld.shared.u32 	%r241, [%r25+2688];
	add.s32 	%r242, %r241, %r240;
	min.s32 	%r243, %r239, %r242;
	st.shared.u32 	[%r14+8320], %r243;
	bar.sync 	0;
	ld.shared.u32 	%r244, [%r14];
	ld.shared.u32 	%r245, [%r22+44];
	ld.shared.u32 	%r246, [%r25+2816];
	add.s32 	%r247, %r246, %r245;
	min.s32 	%r248, %r244, %r247;
	st.shared.u32 	[%r14], %r248;
	ld.shared.u32 	%r249, [%r14+128];
	ld.shared.u32 	%r250, [%r22+44];
	ld.shared.u32 	%r251, [%r25+2944];
	add.s32 	%r252, %r251, %r250;
	min.s32 	%r253, %r249, %r252;
	st.shared.u32 	[%r14+128], %r253;
	ld.shared.u32 	%r254, [%r14+8192];
	ld.shared.u32 	%r255, [%r22+8236];
	ld.shared.u32 	%r256, [%r25+2816];
	add.s32 	%r257, %r256, %r255;
	min.s32 	%r258, %r254, %r257;
	st.shared.u32 	[%r14+8192], %r258;
	ld.shared.u32 	%r259, [%r14+8320];
	ld.shared.u32 	%r260, [%r22+8236];
	ld.shared.u32 	%r261, [%r25+2944];
	add.s32 	%r262, %r261, %r260;
	min.s32 	%r263, %r259, %r262;
	st.shared.u32 	[%r14+8320], %r263;
	bar.sync 	0;
	ld.shared.u32 	%r264, [%r14];
	ld.shared.u32 	%r265, [%r22+48];
	ld.shared.u32 	%r266, [%r25+3072];
	add.s32 	%r267, %r266, %r265;
	min.s32 	%r268, %r264, %r267;
	st.shared.u32 	[%r14], %r268;
	ld.shared.u32 	%r269, [%r14+128];
	ld.shared.u32 	%r270, [%r22+48];
	ld.shared.u32 	%r271, [%r25+3200];
	add.s32 	%r272, %r271, %r270;
	min.s32 	%r273, %r269, %r272;
	st.shared.u32 	[%r14+128], %r273;
	ld.shared.u32 	%r274, [%r14+8192];
	ld.shared.u32 	%r275, [%r22+8240];
	ld.shared.u32 	%r276, [%r25+3072];
	add.s32 	%r277, %r276, %r275;
	min.s32 	%r278, %r274, %r277;
	st.shared.u32 	[%r14+8192], %r278;
	ld.shared.u32 	%r279, [%r14+8320];
	ld.shared.u32 	%r280, [%r22+8240];
	ld.shared.u32 	%r281, [%r25+3200];
	add.s32 	%r282, %r281, %r280;
	min.s32 	%r283, %r279, %r282;
	st.shared.u32 	[%r14+8320], %r283;
	bar.sync 	0;
	ld.shared.u32 	%r284, [%r14];
	ld.shared.u32 	%r285, [%r22+52];
	ld.shared.u32 	%r286, [%r25+3328];
	add.s32 	%r287, %r286, %r285;
	min.s32 	%r288, %r284, %r287;
	st.shared.u32 	[%r14], %r288;
	ld.shared.u32 	%r289, [%r14+128];
	ld.shared.u32 	%r290, [%r22+52];
	ld.shared.u32 	%r291, [%r25+3456];
	add.s32 	%r292, %r291, %r290;
	min.s32 	%r293, %r289, %r292;
	st.shared.u32 	[%r14+128], %r293;
	ld.shared.u32 	%r294, [%r14+8192];
	ld.shared.u32 	%r295, [%r22+8244];
	ld.shared.u32 	%r296, [%r25+3328];
	add.s32 	%r297, %r296, %r295;
	min.s32 	%r298, %r294, %r297;
	st.shared.u32 	[%r14+8192], %r298;
	ld.shared.u32 	%r299, [%r14+8320];
	ld.shared.u32 	%r300, [%r22+8244];
	ld.shared.u32 	%r301, [%r25+3456];
	add.s32 	%r302, %r301, %r300;
	min.s32 	%r303, %r299, %r302;
	st.shared.u32 	[%r14+8320], %r303;
	bar.sync 	0;
	ld.shared.u32 	%r304, [%r14];
	ld.shared.u32 	%r305, [%r22+56];
	ld.shared.u32 	%r306, [%r25+3584];
	add.s32 	%r307, %r306, %r305;
	min.s32 	%r308, %r304, %r307;
	st.shared.u32 	[%r14], %r308;
	ld.shared.u32 	%r309, [%r14+128];
	ld.shared.u32 	%r310, [%r22+56];
	ld.shared.u32 	%r311, [%r25+3712];
	add.s32 	%r312, %r311, %r310;
	min.s32 	%r313, %r309, %r312;
	st.shared.u32 	[%r14+128], %r313;
	ld.shared.u32 	%r314, [%r14+8192];
	ld.shared.u32 	%r315, [%r22+8248];
	ld.shared.u32 	%r316, [%r25+3584];
	add.s32 	%r317, %r316, %r315;
	min.s32 	%r318, %r314, %r317;
	st.shared.u32 	[%r14+8192], %r318;
	ld.shared.u32 	%r319, [%r14+8320];
	ld.shared.u32 	%r320, [%r22+8248];
	ld.shared.u32 	%r321, [%r25+3712];
	add.s32 	%r322, %r321, %r320;
	min.s32 	%r323, %r319, %r322;
	st.shared.u32 	[%r14+8320], %r323;
	bar.sync 	0;
	ld.shared.u32 	%r324, [%r14];
	ld.shared.u32 	%r325, [%r22+60];
	ld.shared.u32 	%r326, [%r25+3840];
	add.s32 	%r327, %r326, %r325;
	min.s32 	%r328, %r324, %r327;
	st.shared.u32 	[%r14], %r328;
	ld.shared.u32 	%r329, [%r14+128];
	ld.shared.u32 	%r330, [%r22+60];
	ld.shared.u32 	%r331, [%r25+3968];
	add.s32 	%r332, %r331, %r330;
	min.s32 	%r333, %r329, %r332;
	st.shared.u32 	[%r14+128], %r333;
	ld.shared.u32 	%r334, [%r14+8192];
	ld.shared.u32 	%r335, [%r22+8252];
	ld.shared.u32 	%r336, [%r25+3840];
	add.s32 	%r337, %r336, %r335;
	min.s32 	%r338, %r334, %r337;
	st.shared.u32 	[%r14+8192], %r338;
	ld.shared.u32 	%r339, [%r14+8320];
	ld.shared.u32 	%r340, [%r22+8252];
	ld.shared.u32 	%r341, [%r25+3968];
	add.s32 	%r342, %r341, %r340;
	min.s32 	%r343, %r339, %r342;
	st.shared.u32 	[%r14+8320], %r343;
	bar.sync 	0;
	ld.shared.u32 	%r344, [%r14];
	ld.shared.u32 	%r345, [%r22+64];
	ld.shared.u32 	%r346, [%r25+4096];
	add.s32 	%r347, %r346, %r345;
	min.s32 	%r348, %r344, %r347;
	st.shared.u32 	[%r14], %r348;
	ld.shared.u32 	%r349, [%r14+128];
	ld.shared.u32 	%r350, [%r22+64];
	ld.shared.u32 	%r351, [%r25+4224];
	add.s32 	%r352, %r351, %r350;
	min.s32 	%r353, %r349, %r352;
	st.shared.u32 	[%r14+128], %r353;
	ld.shared.u32 	%r354, [%r14+8192];
	ld.shared.u32 	%r355, [%r22+8256];
	ld.shared.u32 	%r356, [%r25+4096];
	add.s32 	%r357, %r356, %r355;
	min.s32 	%r358, %r354, %r357;
	st.shared.u32 	[%r14+8192], %r358;
	ld.shared.u32 	%r359, [%r14+8320];
	ld.shared.u32 	%r360, [%r22+8256];
	ld.shared.u32 	%r361, [%r25+4224];
	add.s32 	%r362, %r361, %r360;
	min.s32 	%r363, %r359, %r362;
	st.shared.u32 	[%r14+8320], %r363;
	bar.sync 	0;
	ld.shared.u32 	%r364, [%r14];
	ld.shared.u32 	%r365, [%r22+68];
	ld.shared.u32 	%r366, [%r25+4352];
	add.s32 	%r367, %r366, %r365;
	min.s32 	%r368, %r364, %r367;
	st.shared.u32 	[%r14], %r368;
	ld.shared.u32 	%r369, [%r14+128];
	ld.shared.u32 	%r370, [%r22+68];
	ld.shared.u32 	%r371, [%r25+4480];
	add.s32 	%r372, %r371, %r370;
	min.s32 	%r373, %r369, %r372;
	st.shared.u32 	[%r14+128], %r373;
	ld.shared.u32 	%r374, [%r14+8192];
	ld.shared.u32 	%r375, [%r22+8260];
	ld.shared.u32 	%r376, [%r25+4352];
	add.s32 	%r377, %r376, %r375;
	min.s32 	%r378, %r374, %r377;
	st.shared.u32 	[%r14+8192], %r378;
	ld.shared.u32 	%r379, [%r14+8320];
	ld.shared.u32 	%r380, [%r22+8260];
	ld.shared.u32 	%r381, [%r25+4480];
	add.s32 	%r382, %r381, %r380;
	min.s32 	%r383, %r379, %r382;
	st.shared.u32 	[%r14+8320], %r383;
	bar.sync 	0;
	ld.shared.u32 	%r384, [%r14];
	ld.shared.u32 	%r385, [%r22+72];
	ld.shared.u32 	%r386, [%r25+4608];
	add.s32 	%r387, %r386, %r385;
	min.s32 	%r388, %r384, %r387;
	st.shared.u32 	[%r14], %r388;
	ld.shared.u32 	%r389, [%r14+128];
	ld.shared.u32 	%r390, [%r22+72];
	ld.shared.u32 	%r391, [%r25+4736];
	add.s32 	%r392, %r391, %r390;
	min.s32 	%r393, %r389, %r392;
	st.shared.u32 	[%r14+128], %r393;
	ld.shared.u32 	%r394, [%r14+8192];
	ld.shared.u32 	%r395, [%r22+8264];
	ld.shared.u32 	%r396, [%r25+4608];
	add.s32 	%r397, %r396, %r395;
	min.s32 	%r398, %r394, %r397;
	st.shared.u32 	[%r14+8192], %r398;
	ld.shared.u32 	%r399, [%r14+8320];
	ld.shared.u32 	%r400, [%r22+8264];
	ld.shared.u32 	%r401, [%r25+4736];
	add.s32 	%r402, %r401, %r400;
	min.s32 	%r403, %r399, %r402;
	st.shared.u32 	[%r14+8320], %r403;
	bar.sync 	0;
	ld.shared.u32 	%r404, [%r14];
	ld.shared.u32 	%r405, [%r22+76];
	ld.shared.u32 	%r406, [%r25+4864];
	add.s32 	%r407, %r406, %r405;
	min.s32 	%r408, %r404, %r407;
	st.shared.u32 	[%r14], %r408;
	ld.shared.u32 	%r409, [%r14+128];
	ld.shared.u32 	%r410, [%r22+76];
	ld.shared.u32 	%r411, [%r25+4992];
	add.s32 	%r412, %r411, %r410;
	min.s32 	%r413, %r409, %r412;
	st.shared.u32 	[%r14+128], %r413;
	ld.shared.u32 	%r414, [%r14+8192];
	ld.shared.u32 	%r415, [%r22+8268];
	ld.shared.u32 	%r416, [%r25+4864];
	add.s32 	%r417, %r416, %r415;
	min.s32 	%r418, %r414, %r417;
	st.shared.u32 	[%r14+8192], %r418;
	ld.shared.u32 	%r419, [%r14+8320];
	ld.shared.u32 	%r420, [%r22+8268];
	ld.shared.u32 	%r421, [%r25+4992];
	add.s32 	%r422, %r421, %r420;
	min.s32 	%r423, %r419, %r422;
	st.shared.u32 	[%r14+8320], %r423;
	bar.sync 	0;
	ld.shared.u32 	%r424, [%r14];
	ld.shared.u32 	%r425, [%r22+80];
	ld.shared.u32 	%r426, [%r25+5120];
	add.s32 	%r427, %r426, %r425;
	min.s32 	%r428, %r424, %r427;
	st.shared.u32 	[%r14], %r428;
	ld.shared.u32 	%r429, [%r14+128];
	ld.shared.u32 	%r430, [%r22+80];
	ld.shared.u32 	%r431, [%r25+5248];
	add.s32 	%r432, %r431, %r430;
	min.s32 	%r433, %r429, %r432;
	st.shared.u32 	[%r14+128], %r433;
	ld.shared.u32 	%r434, [%r14+8192];
	ld.shared.u32 	%r435, [%r22+8272];
	ld.shared.u32 	%r436, [%r25+5120];
	add.s32 	%r437, %r436, %r435;
	min.s32 	%r438, %r434, %r437;
	st.shared.u32 	[%r14+8192], %r438;
	ld.shared.u32 	%r439, [%r14+8320];
	ld.shared.u32 	%r440, [%r22+8272];
	ld.shared.u32 	%r441, [%r25+5248];
	add.s32 	%r442, %r441, %r440;
	min.s32 	%r443, %r439, %r442;
	st.shared.u32 	[%r14+8320], %r443;
	bar.sync 	0;
	ld.shared.u32 	%r444, [%r14];
	ld.shared.u32 	%r445, [%r22+84];
	ld.shared.u32 	%r446, [%r25+5376];
	add.s32 	%r447, %r446, %r445;
	min.s32 	%r448, %r444, %r447;
	st.shared.u32 	[%r14], %r448;
	ld.shared.u32 	%r449, [%r14+128];
	ld.shared.u32 	%r450, [%r22+84];
	ld.shared.u32 	%r451, [%r25+5504];
	add.s32 	%r452, %r451, %r450;
	min.s32 	%r453, %r449, %r452;
	st.shared.u32 	[%r14+128], %r453;
	ld.shared.u32 	%r454, [%r14+8192];
	ld.shared.u32 	%r455, [%r22+8276];
	ld.shared.u32 	%r456, [%r25+5376];
	add.s32 	%r457, %r456, %r455;
	min.s32 	%r458, %r454, %r457;
	st.shared.u32 	[%r14+8192], %r458;
	ld.shared.u32 	%r459, [%r14+8320];
	ld.shared.u32 	%r460, [%r22+8276];
	ld.shared.u32 	%r461, [%r25+5504];
	add.s32 	%r462, %r461, %r460;
	min.s32 	%r463, %r459, %r462;
	st.shared.u32 	[%r14+8320], %r463;
	bar.sync 	0;
	ld.shared.u32 	%r464, [%r14];
	ld.shared.u32 	%r465, [%r22+88];
	ld.shared.u32 	%r466, [%r25+5632];
	add.s32 	%r467, %r466, %r465;
	min.s32 	%r468, %r464, %r467;
	st.shared.u32 	[%r14], %r468;
	ld.shared.u32 	%r469, [%r14+128];
	ld.shared.u32 	%r470, [%r22+88];
	ld.shared.u32 	%r471, [%r25+5760];
	add.s32 	%r472, %r471, %r470;
	min.s32 	%r473, %r469, %r472;
	st.shared.u32 	[%r14+128], %r473;
	ld.shared.u32 	%r474, [%r14+8192];
	ld.shared.u32 	%r475, [%r22+8280];
	ld.shared.u32 	%r476, [%r25+5632];
	add.s32 	%r477, %r476, %r475;
	min.s32 	%r478, %r474, %r477;
	st.shared.u32 	[%r14+8192], %r478;
	ld.shared.u32 	%r479, [%r14+8320];
	ld.shared.u32 	%r480, [%r22+8280];
	ld.shared.u32 	%r481, [%r25+5760];
	add.s32 	%r482, %r481, %r480;
	min.s32 	%r483, %r479, %r482;
	st.shared.u32 	[%r14+8320], %r483;
	bar.sync 	0;
	ld.shared.u32 	%r484, [%r14];
	ld.shared.u32 	%r485, [%r22+92];
	ld.shared.u32 	%r486, [%r25+5888];
	add.s32 	%r487, %r486, %r485;
	min.s32 	%r488, %r484, %r487;
	st.shared.u32 	[%r14], %r488;
	ld.shared.u32 	%r489, [%r14+128];
	ld.shared.u32 	%r490, [%r22+92];
	ld.shared.u32 	%r491, [%r25+6016];
	add.s32 	%r492, %r491, %r490;
	min.s32 	%r493, %r489, %r492;
	st.shared.u32 	[%r14+128], %r493;
	ld.shared.u32 	%r494, [%r14+8192];
	ld.shared.u32 	%r495, [%r22+8284];
	ld.shared.u32 	%r496, [%r25+5888];
	add.s32 	%r497, %r496, %r495;
	min.s32 	%r498, %r494, %r497;
	st.shared.u32 	[%r14+8192], %r498;
	ld.shared.u32 	%r499, [%r14+8320];
	ld.shared.u32 	%r500, [%r22+8284];
	ld.shared.u32 	%r501, [%r25+6016];
	add.s32 	%r502, %r501, %r500;
	min.s32 	%r503, %r499, %r502;
	st.shared.u32 	[%r14+8320], %r503;
	bar.sync 	0;
	ld.shared.u32 	%r504, [%r14];
	ld.shared.u32 	%r505, [%r22+96];
	ld.shared.u32 	%r506, [%r25+6144];
	add.s32 	%r507, %r506, %r505;
	min.s32 	%r508, %r504, %r507;
	st.shared.u32 	[%r14], %r508;
	ld.shared.u32 	%r509, [%r14+128];
	ld.shared.u32 	%r510, [%r22+96];
	ld.shared.u32 	%r511, [%r25+6272];
	add.s32 	%r512, %r511, %r510;
	min.s32 	%r513, %r509, %r512;
	st.shared.u32 	[%r14+128], %r513;
	ld.shared.u32 	%r514, [%r14+8192];
	ld.shared.u32 	%r515, [%r22+8288];
	ld.shared.u32 	%r516, [%r25+6144];
	add.s32 	%r517, %r516, %r515;
	min.s32 	%r518, %r514, %r517;
	st.shared.u32 	[%r14+8192], %r518;
	ld.shared.u32 	%r519, [%r14+8320];
	ld.shared.u32 	%r520, [%r22+8288];
	ld.shared.u32 	%r521, [%r25+6272];
	add.s32 	%r522, %r521, %r520;
	min.s32 	%r523, %r519, %r522;
	st.shared.u32 	[%r14+8320], %r523;
	bar.sync 	0;
	ld.shared.u32 	%r524, [%r14];
	ld.shared.u32 	%r525, [%r22+100];
	ld.shared.u32 	%r526, [%r25+6400];
	add.s32 	%r527, %r526, %r525;
	min.s32 	%r528, %r524, %r527;
	st.shared.u32 	[%r14], %r528;
	ld.shared.u32 	%r529, [%r14+128];
	ld.shared.u32 	%r530, [%r22+100];
	ld.shared.u32 	%r531, [%r25+6528];
	add.s32 	%r532, %r531, %r530;
	min.s32 	%r533, %r529, %r532;
	st.shared.u32 	[%r14+128], %r533;
	ld.shared.u32 	%r534, [%r14+8192];
	ld.shared.u32 	%r535, [%r22+8292];
	ld.shared.u32 	%r536, [%r25+6400];
	add.s32 	%r537, %r536, %r535;
	min.s32 	%r538, %r534, %r537;
	st.shared.u32 	[%r14+8192], %r538;
	ld.shared.u32 	%r539, [%r14+8320];
	ld.shared.u32 	%r540, [%r22+8292];
	ld.shared.u32 	%r541, [%r25+6528];
	add.s32 	%r542, %r541, %r540;
	min.s32 	%r543, %r539, %r542;
	st.shared.u32 	[%r14+8320], %r543;
	bar.sync 	0;
	ld.shared.u32 	%r544, [%r14];
	ld.shared.u32 	%r545, [%r22+104];
	ld.shared.u32 	%r546, [%r25+6656];
	add.s32 	%r547, %r546, %r545;
	min.s32 	%r548, %r544, %r547;
	st.shared.u32 	[%r14], %r548;
	ld.shared.u32 	%r549, [%r14+128];
	ld.shared.u32 	%r550, [%r22+104];
	ld.shared.u32 	%r551, [%r25+6784];
	add.s32 	%r552, %r551, %r550;
	min.s32 	%r553, %r549, %r552;
	st.shared.u32 	[%r14+128], %r553;
	ld.shared.u32 	%r554, [%r14+8192];
	ld.shared.u32 	%r555, [%r22+8296];
	ld.shared.u32 	%r556, [%r25+6656];
	add.s32 	%r557, %r556, %r555;
	min.s32 	%r558, %r554, %r557;
	st.shared.u32 	[%r14+8192], %r558;
	ld.shared.u32 	%r559, [%r14+8320];
	ld.shared.u32 	%r560, [%r22+8296];
	ld.shared.u32 	%r561, [%r25+6784];
	add.s32 	%r562, %r561, %r560;
	min.s32 	%r563, %r559, %r562;
	st.shared.u32 	[%r14+8320], %r563;
	bar.sync 	0;
	ld.shared.u32 	%r564, [%r14];
	ld.shared.u32 	%r565, [%r22+108];
	ld.shared.u32 	%r566, [%r25+6912];
	add.s32 	%r567, %r566, %r565;
	min.s32 	%r568, %r564, %r567;
	st.shared.u32 	[%r14], %r568;
	ld.shared.u32 	%r569, [%r14+128];
	ld.shared.u32 	%r570, [%r22+108];
	ld.shared.u32 	%r571, [%r25+7040];
	add.s32 	%r572, %r571, %r570;
	min.s32 	%r573, %r569, %r572;
	st.shared.u32 	[%r14+128], %r573;
	ld.shared.u32 	%r574, [%r14+8192];
	ld.shared.u32 	%r575, [%r22+8300];
	ld.shared.u32 	%r576, [%r25+6912];
	add.s32 	%r577, %r576, %r575;
	min.s32 	%r578, %r574, %r577;
	st.shared.u32 	[%r14+8192], %r578;
	ld.shared.u32 	%r579, [%r14+8320];
	ld.shared.u32 	%r580, [%r22+8300];
	ld.shared.u32 	%r581, [%r25+7040];
	add.s32 	%r582, %r581, %r580;
	min.s32 	%r583, %r579, %r582;
	st.shared.u32 	[%r14+8320], %r583;
	bar.sync 	0;
	ld.shared.u32 	%r584, [%r14];
	ld.shared.u32 	%r585, [%r22+112];
	ld.shared.u32 	%r586, [%r25+7168];
	add.s32 	%r587, %r586, %r585;
	min.s32 	%r588, %r584, %r587;
	st.shared.u32 	[%r14], %r588;
	ld.shared.u32 	%r589, [%r14+128];
	ld.shared.u32 	%r590, [%r22+112];
	ld.shared.u32 	%r591, [%r25+7296];
	add.s32 	%r592, %r591, %r590;
	min.s32 	%r593, %r589, %r592;
	st.shared.u32 	[%r14+128], %r593;
	ld.shared.u32 	%r594, [%r14+8192];
	ld.shared.u32 	%r595, [%r22+8304];
	ld.shared.u32 	%r596, [%r25+7168];
	add.s32 	%r597, %r596, %r595;
	min.s32 	%r598, %r594, %r597;
	st.shared.u32 	[%r14+8192], %r598;
	ld.shared.u32 	%r599, [%r14+8320];
	ld.shared.u32 	%r600, [%r22+8304];
	ld.shared.u32 	%r601, [%r25+7296];
	add.s32 	%r602, %r601, %r600;
	min.s32 	%r603, %r599, %r602;
	st.shared.u32 	[%r14+8320], %r603;
	bar.sync 	0;
	ld.shared.u32 	%r604, [%r14];
	ld.shared.u32 	%r605, [%r22+116];
	ld.shared.u32 	%r606, [%r25+7424];
	add.s32 	%r607, %r606, %r605;
	min.s32 	%r608, %r604, %r607;
	st.shared.u32 	[%r14], %r608;
	ld.shared.u32 	%r609, [%r14+128];
	ld.shared.u32 	%r610, [%r22+116];
	ld.shared.u32 	%r611, [%r25+7552];
	add.s32 	%r612, %r611, %r610;
	min.s32 	%r613, %r609, %r612;
	st.shared.u32 	[%r14+128], %r613;
	ld.shared.u32 	%r614, [%r14+8192];
	ld.shared.u32 	%r615, [%r22+8308];
	ld.shared.u32 	%r616, [%r25+7424];
	add.s32 	%r617, %r616, %r615;
	min.s32 	%r618, %r614, %r617;
	st.shared.u32 	[%r14+8192], %r618;
	ld.shared.u32 	%r619, [%r14+8320];
	ld.shared.u32 	%r620, [%r22+8308];
	ld.shared.u32 	%r621, [%r25+7552];
	add.s32 	%r622, %r621, %r620;
	min.s32 	%r623, %r619, %r622;
	st.shared.u32 	[%r14+8320], %r623;
	bar.sync 	0;
	ld.shared.u32 	%r624, [%r14];
	ld.shared.u32 	%r625, [%r22+120];
	ld.shared.u32 	%r626, [%r25+7680];
	add.s32 	%r627, %r626, %r625;
	min.s32 	%r628, %r624, %r627;
	st.shared.u32 	[%r14], %r628;
	ld.shared.u32 	%r629, [%r14+128];
	ld.shared.u32 	%r630, [%r22+120];
	ld.shared.u32 	%r631, [%r25+7808];
	add.s32 	%r632, %r631, %r630;
	min.s32 	%r633, %r629, %r632;
	st.shared.u32 	[%r14+128], %r633;
	ld.shared.u32 	%r634, [%r14+8192];
	ld.shared.u32 	%r635, [%r22+8312];
	ld.shared.u32 	%r636, [%r25+7680];
	add.s32 	%r637, %r636, %r635;
	min.s32 	%r638, %r634, %r637;
	st.shared.u32 	[%r14+8192], %r638;
	ld.shared.u32 	%r639, [%r14+8320];
	ld.shared.u32 	%r640, [%r22+8312];
	ld.shared.u32 	%r641, [%r25+7808];
	add.s32 	%r642, %r641, %r640;
	min.s32 	%r643, %r639, %r642;
	st.shared.u32 	[%r14+8320], %r643;
	bar.sync 	0;
	ld.shared.u32 	%r644, [%r14];
	ld.shared.u32 	%r645, [%r22+124];
	ld.shared.u32 	%r646, [%r25+7936];
	add.s32 	%r647, %r646, %r645;
	min.s32 	%r648, %r644, %r647;
	st.shared.u32 	[%r14], %r648;
	ld.shared.u32 	%r649, [%r14+128];
	ld.shared.u32 	%r650, [%r22+124];
	ld.shared.u32 	%r651, [%r25+8064];
	add.s32 	%r652, %r651, %r650;
	min.s32 	%r653, %r649, %r652;
	st.shared.u32 	[%r14+128], %r653;
	ld.shared.u32 	%r654, [%r14+8192];
	ld.shared.u32 	%r655, [%r22+8316];
	ld.shared.u32 	%r656, [%r25+7936];
	add.s32 	%r657, %r656, %r655;
	min.s32 	%r658, %r654, %r657;
	st.shared.u32 	[%r14+8192], %r658;
	ld.shared.u32 	%r659, [%r14+8320];
	ld.shared.u32 	%r660, [%r22+8316];
	ld.shared.u32 	%r661, [%r25+8064];
	add.s32 	%r662, %r661, %r660;
	min.s32 	%r663, %r659, %r662;
	st.shared.u32 	[%r14+8320], %r663;
	bar.sync 	0;
	ld.shared.u32 	%r664, [%r14];
	ld.shared.u32 	%r665, [%r22+128];
	ld.shared.u32 	%r666, [%r25+8192];
	add.s32 	%r667, %r666, %r665;
	min.s32 	%r668, %r664, %r667;
	st.shared.u32 	[%r14], %r668;
	ld.shared.u32 	%r669, [%r14+128];
	ld.shared.u32 	%r670, [%r22+128];
	ld.shared.u32 	%r671, [%r25+8320];
	add.s32 	%r672, %r671, %r670;
	min.s32 	%r673, %r669, %r672;
	st.shared.u32 	[%r14+128], %r673;
	ld.shared.u32 	%r674, [%r14+8192];
	ld.shared.u32 	%r675, [%r22+8320];
	ld.shared.u32 	%r676, [%r25+8192];
	add.s32 	%r677, %r676, %r675;
	min.s32 	%r678, %r674, %r677;
	st.shared.u32 	[%r14+8192], %r678;
	ld.shared.u32 	%r679, [%r14+8320];
	ld.shared.u32 	%r680, [%r22+8320];
	ld.shared.u32 	%r681, [%r25+8320];
	add.s32 	%r682, %r681, %r680;
	min.s32 	%r683, %r679, %r682;
	st.shared.u32 	[%r14+8320], %r683;
	bar.sync 	0;
	ld.shared.u32 	%r684, [%r14];
	ld.shared.u32 	%r685, [%r22+132];
	ld.shared.u32 	%r686, [%r25+8448];
	add.s32 	%r687, %r686, %r685;
	min.s32 	%r688, %r684, %r687;
	st.shared.u32 	[%r14], %r688;
	ld.shared.u32 	%r689, [%r14+128];
	ld.shared.u32 	%r690, [%r22+132];
	ld.shared.u32 	%r691, [%r25+8576];
	add.s32 	%r692, %r691, %r690;
	min.s32 	%r693, %r689, %r692;
	st.shared.u32 	[%r14+128], %r693;
	ld.shared.u32 	%r694, [%r14+8192];
	ld.shared.u32 	%r695, [%r22+8324];
	ld.shared.u32 	%r696, [%r25+8448];
	add.s32 	%r697, %r696, %r695;
	min.s32 	%r698, %r694, %r697;
	st.shared.u32 	[%r14+8192], %r698;
	ld.shared.u32 	%r699, [%r14+8320];
	ld.shared.u32 	%r700, [%r22+8324];
	ld.shared.u32 	%r701, [%r25+8576];
	add.s32 	%r702, %r701, %r700;
	min.s32 	%r703, %r699, %r702;
	st.shared.u32 	[%r14+8320], %r703;
	bar.sync 	0;
	ld.shared.u32 	%r704, [%r14];
	ld.shared.u32 	%r705, [%r22+136];
	ld.shared.u32 	%r706, [%r25+8704];
	add.s32 	%r707, %r706, %r705;
	min.s32 	%r708, %r704, %r707;
	st.shared.u32 	[%r14], %r708;
	ld.shared.u32 	%r709, [%r14+128];
	ld.shared.u32 	%r710, [%r22+136];
	ld.shared.u32 	%r711, [%r25+8832];
	add.s32 	%r712, %r711, %r710;
	min.s32 	%r713, %r709, %r712;
	st.shared.u32 	[%r14+128], %r713;
	ld.shared.u32 	%r714, [%r14+8192];
	ld.shared.u32 	%r715, [%r22+8328];
	ld.shared.u32 	%r716, [%r25+8704];
	add.s32 	%r717, %r716, %r715;
	min.s32 	%r718, %r714, %r717;
	st.shared.u32 	[%r14+8192], %r718;
	ld.shared.u32 	%r719, [%r14+8320];
	ld.shared.u32 	%r720, [%r22+8328];
	ld.shared.u32 	%r721, [%r25+8832];
	add.s32 	%r722, %r721, %r720;
	min.s32 	%r723, %r719, %r722;
	st.shared.u32 	[%r14+8320], %r723;
	bar.sync 	0;
	ld.shared.u32 	%r724, [%r14];
	ld.shared.u32 	%r725, [%r22+140];
	ld.shared.u32 	%r726, [%r25+8960];
	add.s32 	%r727, %r726, %r725;
	min.s32 	%r728, %r724, %r727;
	st.shared.u32 	[%r14], %r728;
	ld.shared.u32 	%r729, [%r14+128];
	ld.shared.u32 	%r730, [%r22+140];
	ld.shared.u32 	%r731, [%r25+9088];
	add.s32 	%r732, %r731, %r730;
	min.s32 	%r733, %r729, %r732;
	st.shared.u32 	[%r14+128], %r733;
	ld.shared.u32 	%r734, [%r14+8192];
	ld.shared.u32 	%r735, [%r22+8332];
	ld.shared.u32 	%r736, [%r25+8960];
	add.s32 	%r737, %r736, %r735;
	min.s32 	%r738, %r734, %r737;
	st.shared.u32 	[%r14+8192], %r738;
	ld.shared.u32 	%r739, [%r14+8320];
	ld.shared.u32 	%r740, [%r22+8332];
	ld.shared.u32 	%r741, [%r25+9088];
	add.s32 	%r742, %r741, %r740;
	min.s32 	%r743, %r739, %r742;
	st.shared.u32 	[%r14+8320], %r743;
	bar.sync 	0;
	ld.shared.u32 	%r744, [%r14];
	ld.shared.u32 	%r745, [%r22+144];
	ld.shared.u32 	%r746, [%r25+9216];
	add.s32 	%r747, %r746, %r745;
	min.s32 	%r748, %r744, %r747;
	st.shared.u32 	[%r14], %r748;
	ld.shared.u32 	%r749, [%r14+128];
	ld.shared.u32 	%r750, [%r22+144];
	ld.shared.u32 	%r751, [%r25+9344];
	add.s32 	%r752, %r751, %r750;
	min.s32 	%r753, %r749, %r752;
	st.shared.u32 	[%r14+128], %r753;
	ld.shared.u32 	%r754, [%r14+8192];
	ld.shared.u32 	%r755, [%r22+8336];
	ld.shared.u32 	%r756, [%r25+9216];
	add.s32 	%r757, %r756, %r755;
	min.s32 	%r758, %r754, %r757;
	st.shared.u32 	[%r14+8192], %r758;
	ld.shared.u32 	%r759, [%r14+8320];
	ld.shared.u32 	%r760, [%r22+8336];
	ld.shared.u32 	%r761, [%r25+9344];
	add.s32 	%r762, %r761, %r760;
	min.s32 	%r763, %r759, %r762;
	st.shared.u32 	[%r14+8320], %r763;
	bar.sync 	0;
	ld.shared.u32 	%r764, [%r14];
	ld.shared.u32 	%r765, [%r22+148];
	ld.shared.u32 	%r766, [%r25+9472];
	add.s32 	%r767, %r766, %r765;
	min.s32 	%r768, %r764, %r767;
	st.shared.u32 	[%r14], %r768;
	ld.shared.u32 	%r769, [%r14+128];
	ld.shared.u32 	%r770, [%r22+148];
	ld.shared.u32 	%r771, [%r25+9600];
	add.s32 	%r772, %r771, %r770;
	min.s32 	%r773, %r769, %r772;
	st.shared.u32 	[%r14+128], %r773;
	ld.shared.u32 	%r774, [%r14+8192];
	ld.shared.u32 	%r775, [%r22+8340];
	ld.shared.u32 	%r776, [%r25+9472];
	add.s32 	%r777, %r776, %r775;
	min.s32 	%r778, %r774, %r777;
	st.shared.u32 	[%r14+8192], %r778;
	ld.shared.u32 	%r779, [%r14+8320];
	ld.shared.u32 	%r780, [%r22+8340];
	ld.shared.u32 	%r781, [%r25+9600];
	add.s32 	%r782, %r781, %r780;
	min.s32 	%r783, %r779, %r782;
	st.shared.u32 	[%r14+8320], %r783;
	bar.sync 	0;
	ld.shared.u32 	%r784, [%r14];
	ld.shared.u32 	%r785, [%r22+152];
	ld.shared.u32 	%r786, [%r25+9728];
	add.s32 	%r787, %r786, %r785;
	min.s32 	%r788, %r784, %r787;
	st.shared.u32 	[%r14], %r788;
	ld.shared.u32 	%r789, [%r14+128];
	ld.shared.u32 	%r790, [%r22+152];
	ld.shared.u32 	%r791, [%r25+9856];
	add.s32 	%r792, %r791, %r790;
	min.s32 	%r793, %r789, %r792;
	st.shared.u32 	[%r14+128], %r793;
	ld.shared.u32 	%r794, [%r14+8192];
	ld.shared.u32 	%r795, [%r22+8344];
	ld.shared.u32 	%r796, [%r25+9728];
	add.s32 	%r797, %r796, %r795;
	min.s32 	%r798, %r794, %r797;
	st.shared.u32 	[%r14+8192], %r798;
	ld.shared.u32 	%r799, [%r14+8320];
	ld.shared.u32 	%r800, [%r22+8344];
	ld.shared.u32 	%r801, [%r25+9856];
	add.s32 	%r802, %r801, %r800;
	min.s32 	%r803, %r799, %r802;
	st.shared.u32 	[%r14+8320], %r803;
	bar.sync 	0;
	ld.shared.u32 	%r804, [%r14];
	ld.shared.u32 	%r805, [%r22+156];
	ld.shared.u32 	%r806, [%r25+9984];
	add.s32 	%r807, %r806, %r805;
	min.s32 	%r808, %r804, %r807;
	st.shared.u32 	[%r14], %r808;
	ld.shared.u32 	%r809, [%r14+128];
	ld.shared.u32 	%r810, [%r22+156];
	ld.shared.u32 	%r811, [%r25+10112];
	add.s32 	%r812, %r811, %r810;
	min.s32 	%r813, %r809, %r812;
	st.shared.u32 	[%r14+128], %r813;
	ld.shared.u32 	%r814, [%r14+8192];
	ld.shared.u32 	%r815, [%r22+8348];
	ld.shared.u32 	%r816, [%r25+9984];
	add.s32 	%r817, %r816, %r815;
	min.s32 	%r818, %r814, %r817;
	st.shared.u32 	[%r14+8192], %r818;
	ld.shared.u32 	%r819, [%r14+8320];
	ld.shared.u32 	%r820, [%r22+8348];
	ld.shared.u32 	%r821, [%r25+10112];
	add.s32 	%r822, %r821, %r820;
	min.s32 	%r823, %r819, %r822;
	st.shared.u32 	[%r14+8320], %r823;
	bar.sync 	0;
	ld.shared.u32 	%r824, [%r14];
	ld.shared.u32 	%r825, [%r22+160];
	ld.shared.u32 	%r826, [%r25+10240];
	add.s32 	%r827, %r826, %r825;
	min.s32 	%r828, %r824, %r827;
	st.shared.u32 	[%r14], %r828;
	ld.shared.u32 	%r829, [%r14+128];
	ld.shared.u32 	%r830, [%r22+160];
	ld.shared.u32 	%r831, [%r25+10368];
	add.s32 	%r832, %r831, %r830;
	min.s32 	%r833, %r829, %r832;
	st.shared.u32 	[%r14+128], %r833;
	ld.shared.u32 	%r834, [%r14+8192];
	ld.shared.u32 	%r835, [%r22+8352];
	ld.shared.u32 	%r836, [%r25+10240];
	add.s32 	%r837, %r836, %r835;
	min.s32 	%r838, %r834, %r837;
	st.shared.u32 	[%r14+8192], %r838;
	ld.shared.u32 	%r839, [%r14+8320];
	ld.shared.u32 	%r840, [%r22+8352];
	ld.shared.u32 	%r841, [%r25+10368];
	add.s32 	%r842, %r841, %r840;
	min.s32 	%r843, %r839, %r842;
	st.shared.u32 	[%r14+8320], %r843;
	bar.sync 	0;
	ld.shared.u32 	%r844, [%r14];
	ld.shared.u32 	%r845, [%r22+164];
	ld.shared.u32 	%r846, [%r25+10496];
	add.s32 	%r847, %r846, %r845;
	min.s32 	%r848, %r844, %r847;
	st.shared.u32 	[%r14], %r848;
	ld.shared.u32 	%r849, [%r14+128];
	ld.shared.u32 	%r850, [%r22+164];
	ld.shared.u32 	%r851, [%r25+10624];
	add.s32 	%r852, %r851, %r850;
	min.s32 	%r853, %r849, %r852;
	st.shared.u32 	[%r14+128], %r853;
	ld.shared.u32 	%r854, [%r14+8192];
	ld.shared.u32 	%r855, [%r22+8356];
	ld.shared.u32 	%r856, [%r25+10496];
	add.s32 	%r857, %r856, %r855;
	min.s32 	%r858, %r854, %r857;
	st.shared.u32 	[%r14+8192], %r858;
	ld.shared.u32 	%r859, [%r14+8320];
	ld.shared.u32 	%r860, [%r22+8356];
	ld.shared.u32 	%r861, [%r25+10624];
	add.s32 	%r862, %r861, %r860;
	min.s32 	%r863, %r859, %r862;
	st.shared.u32 	[%r14+8320], %r863;
	bar.sync 	0;
	ld.shared.u32 	%r864, [%r14];
	ld.shared.u32 	%r865, [%r22+168];
	ld.shared.u32 	%r866, [%r25+10752];
	add.s32 	%r867, %r866, %r865;
	min.s32 	%r868, %r864, %r867;
	st.shared.u32 	[%r14], %r868;
	ld.shared.u32 	%r869, [%r14+128];
	ld.shared.u32 	%r870, [%r22+168];
	ld.shared.u32 	%r871, [%r25+10880];
	add.s32 	%r872, %r871, %r870;
	min.s32 	%r873, %r869, %r872;
	st.shared.u32 	[%r14+128], %r873;
	ld.shared.u32 	%r874, [%r14+8192];
	ld.shared.u32 	%r875, [%r22+8360];
	ld.shared.u32 	%r876, [%r25+10752];
	add.s32 	%r877, %r876, %r875;
	min.s32 	%r878, %r874, %r877;
	st.shared.u32 	[%r14+8192], %r878;
	ld.shared.u32 	%r879, [%r14+8320];
	ld.shared.u32 	%r880, [%r22+8360];
	ld.shared.u32 	%r881, [%r25+10880];
	add.s32 	%r882, %r881, %r880;
	min.s32 	%r883, %r879, %r882;
	st.shared.u32 	[%r14+8320], %r883;
	bar.sync 	0;
	ld.shared.u32 	%r884, [%r14];
	ld.shared.u32 	%r885, [%r22+172];
	ld.shared.u32 	%r886, [%r25+11008];
	add.s32 	%r887, %r886, %r885;
	min.s32 	%r888, %r884, %r887;
	st.shared.u32 	[%r14], %r888;
	ld.shared.u32 	%r889, [%r14+128];
	ld.shared.u32 	%r890, [%r22+172];
	ld.shared.u32 	%r891, [%r25+11136];
	add.s32 	%r892, %r891, %r890;
	min.s32 	%r893, %r889, %r892;
	st.shared.u32 	[%r14+128], %r893;
	ld.shared.u32 	%r894, [%r14+8192];
	ld.shared.u32 	%r895, [%r22+8364];
	ld.shared.u32 	%r896, [%r25+11008];
	add.s32 	%r897, %r896, %r895;
	min.s32 	%r898, %r894, %r897;
	st.shared.u32 	[%r14+8192], %r898;
	ld.shared.u32 	%r899, [%r14+8320];
	ld.shared.u32 	%r900, [%r22+8364];
	ld.shared.u32 	%r901, [%r25+11136];
	add.s32 	%r902, %r901, %r900;
	min.s32 	%r903, %r899, %r902;
	st.shared.u32 	[%r14+8320], %r903;
	bar.sync 	0;
	ld.shared.u32 	%r904, [%r14];
	ld.shared.u32 	%r905, [%r22+176];
	ld.shared.u32 	%r906, [%r25+11264];
	add.s32 	%r907, %r906, %r905;
	min.s32 	%r908, %r904, %r907;
	st.shared.u32 	[%r14], %r908;
	ld.shared.u32 	%r909, [%r14+128];
	ld.shared.u32 	%r910, [%r22+176];
	ld.shared.u32 	%r911, [%r25+11392];
	add.s32 	%r912, %r911, %r910;
	min.s32 	%r913, %r909, %r912;
	st.shared.u32 	[%r14+128], %r913;
	ld.shared.u32 	%r914, [%r14+8192];
	ld.shared.u32 	%r915, [%r22+8368];
	ld.shared.u32 	%r916, [%r25+11264];
	add.s32 	%r917, %r916, %r915;
	min.s32 	%r918, %r914, %r917;
	st.shared.u32 	[%r14+8192], %r918;
	ld.shared.u32 	%r919, [%r14+8320];
	ld.shared.u32 	%r920, [%r22+8368];
	ld.shared.u32 	%r921, [%r25+11392];
	add.s32 	%r922, %r921, %r920;
	min.s32 	%r923, %r919, %r922;
	st.shared.u32 	[%r14+8320], %r923;
	bar.sync 	0;
	ld.shared.u32 	%r924, [%r14];
	ld.shared.u32 	%r925, [%r22+180];
	ld.shared.u32 	%r926, [%r25+11520];
	add.s32 	%r927, %r926, %r925;
	min.s32 	%r928, %r924, %r927;
	st.shared.u32 	[%r14], %r928;
	ld.shared.u32 	%r929, [%r14+128];
	ld.shared.u32 	%r930, [%r22+180];
	ld.shared.u32 	%r931, [%r25+11648];
	add.s32 	%r932, %r931, %r930;
	min.s32 	%r933, %r929, %r932;
	st.shared.u32 	[%r14+128], %r933;
	ld.shared.u32 	%r934, [%r14+8192];
	ld.shared.u32 	%r935, [%r22+8372];
	ld.shared.u32 	%r936, [%r25+11520];
	add.s32 	%r937, %r936, %r935;
	min.s32 	%r938, %r934, %r937;
	st.shared.u32 	[%r14+8192], %r938;
	ld.shared.u32 	%r939, [%r14+8320];
	ld.shared.u32 	%r940, [%r22+8372];
	ld.shared.u32 	%r941, [%r25+11648];
	add.s32 	%r942, %r941, %r940;
	min.s32 	%r943, %r939, %r942;
	st.shared.u32 	[%r14+8320], %r943;
	bar.sync 	0;
	ld.shared.u32 	%r944, [%r14];
	ld.shared.u32 	%r945, [%r22+184];
	ld.shared.u32 	%r946, [%r25+11776];
	add.s32 	%r947, %r946, %r945;
	min.s32 	%r948, %r944, %r947;
	st.shared.u32 	[%r14], %r948;
	ld.shared.u32 	%r949, [%r14+128];
	ld.shared.u32 	%r950, [%r22+184];
	ld.shared.u32 	%r951, [%r25+11904];
	add.s32 	%r952, %r951, %r950;
	min.s32 	%r953, %r949, %r952;
	st.shared.u32 	[%r14+128], %r953;
	ld.shared.u32 	%r954, [%r14+8192];
	ld.shared.u32 	%r955, [%r22+8376];
	ld.shared.u32 	%r956, [%r25+11776];
	add.s32 	%r957, %r956, %r955;
	min.s32 	%r958, %r954, %r957;
	st.shared.u32 	[%r14+8192], %r958;
	ld.shared.u32 	%r959, [%r14+8320];
	ld.shared.u32 	%r960, [%r22+8376];
	ld.shared.u32 	%r961, [%r25+11904];
	add.s32 	%r962, %r961, %r960;
	min.s32 	%r963, %r959, %r962;
	st.shared.u32 	[%r14+8320], %r963;
	bar.sync 	0;
	ld.shared.u32 	%r964, [%r14];
	ld.shared.u32 	%r965, [%r22+188];
	ld.shared.u32 	%r966, [%r25+12032];
	add.s32 	%r967, %r966, %r965;
	min.s32 	%r968, %r964, %r967;
	st.shared.u32 	[%r14], %r968;
	ld.shared.u32 	%r969, [%r14+128];
	ld.shared.u32 	%r970, [%r22+188];
	ld.shared.u32 	%r971, [%r25+12160];
	add.s32 	%r972, %r971, %r970;
	min.s32 	%r973, %r969, %r972;
	st.shared.u32 	[%r14+128], %r973;
	ld.shared.u32 	%r974, [%r14+8192];
	ld.shared.u32 	%r975, [%r22+8380];
	ld.shared.u32 	%r976, [%r25+12032];
	add.s32 	%r977, %r976, %r975;
	min.s32 	%r978, %r974, %r977;
	st.shared.u32 	[%r14+8192], %r978;
	ld.shared.u32 	%r979, [%r14+8320];
	ld.shared.u32 	%r980, [%r22+8380];
	ld.shared.u32 	%r981, [%r25+12160];
	add.s32 	%r982, %r981, %r980;
	min.s32 	%r983, %r979, %r982;
	st.shared.u32 	[%r14+8320], %r983;
	bar.sync 	0;
	ld.shared.u32 	%r984, [%r14];
	ld.shared.u32 	%r985, [%r22+192];
	ld.shared.u32 	%r986, [%r25+12288];
	add.s32 	%r987, %r986, %r985;
	min.s32 	%r988, %r984, %r987;
	st.shared.u32 	[%r14], %r988;
	ld.shared.u32 	%r989, [%r14+128];
	ld.shared.u32 	%r990, [%r22+192];
	ld.shared.u32 	%r991, [%r25+12416];
	add.s32 	%r992, %r991, %r990;
	min.s32 	%r993, %r989, %r992;
	st.shared.u32 	[%r14+128], %r993;
	ld.shared.u32 	%r994, [%r14+8192];
	ld.shared.u32 	%r995, [%r22+8384];
	ld.shared.u32 	%r996, [%r25+12288];
	add.s32 	%r997, %r996, %r995;
	min.s32 	%r998, %r994, %r997;
	st.shared.u32 	[%r14+8192], %r998;
	ld.shared.u32 	%r999, [%r14+8320];
	ld.shared.u32 	%r1000, [%r22+8384];
	ld.shared.u32 	%r1001, [%r25+12416];
	add.s32 	%r1002, %r1001, %r1000;
	min.s32 	%r1003, %r999, %r1002;
	st.shared.u32 	[%r14+8320], %r1003;
	bar.sync 	0;
	ld.shared.u32 	%r1004, [%r14];
	ld.shared.u32 	%r1005, [%r22+196];
	ld.shared.u32 	%r1006, [%r25+12544];
	add.s32 	%r1007, %r1006, %r1005;
	min.s32 	%r1008, %r1004, %r1007;
	st.shared.u32 	[%r14], %r1008;
	ld.shared.u32 	%r1009, [%r14+128];
	ld.shared.u32 	%r1010, [%r22+196];
	ld.shared.u32 	%r1011, [%r25+12672];
	add.s32 	%r1012, %r1011, %r1010;
	min.s32 	%r1013, %r1009, %r1012;
	st.shared.u32 	[%r14+128], %r1013;
	ld.shared.u32 	%r1014, [%r14+8192];
	ld.shared.u32 	%r1015, [%r22+8388];
	ld.shared.u32 	%r1016, [%r25+12544];
	add.s32 	%r1017, %r1016, %r1015;
	min.s32 	%r1018, %r1014, %r1017;
	st.shared.u32 	[%r14+8192], %r1018;
	ld.shared.u32 	%r1019, [%r14+8320];
	ld.shared.u32 	%r1020, [%r22+8388];
	ld.shared.u32 	%r1021, [%r25+12672];
	add.s32 	%r1022, %r1021, %r1020;
	min.s32 	%r1023, %r1019, %r1022;
	st.shared.u32 	[%r14+8320], %r1023;
	bar.sync 	0;
	ld.shared.u32 	%r1024, [%r14];
	ld.shared.u32 	%r1025, [%r22+200];
	ld.shared.u32 	%r1026, [%r25+12800];
	add.s32 	%r1027, %r1026, %r1025;
	min.s32 	%r1028, %r1024, %r1027;
	st.shared.u32 	[%r14], %r1028;
	ld.shared.u32 	%r1029, [%r14+128];
	ld.shared.u32 	%r1030, [%r22+200];
	ld.shared.u32 	%r1031, [%r25+12928];
	add.s32 	%r1032, %r1031, %r1030;
	min.s32 	%r1033, %r1029, %r1032;
	st.shared.u32 	[%r14+128], %r1033;
	ld.shared.u32 	%r1034, [%r14+8192];
	ld.shared.u32 	%r1035, [%r22+8392];
	ld.shared.u32 	%r1036, [%r25+12800];
	add.s32 	%r1037, %r1036, %r1035;
	min.s32 	%r1038, %r1034, %r1037;
	st.shared.u32 	[%r14+8192], %r1038;
	ld.shared.u32 	%r1039, [%r14+8320];
	ld.shared.u32 	%r1040, [%r22+8392];
	ld.shared.u32 	%r1041, [%r25+12928];
	add.s32 	%r1042, %r1041, %r1040;
	min.s32 	%r1043, %r1039, %r1042;
	st.shared.u32 	[%r14+8320], %r1043;
	bar.sync 	0;
	ld.shared.u32 	%r1044, [%r14];
	ld.shared.u32 	%r1045, [%r22+204];
	ld.shared.u32 	%r1046, [%r25+13056];
	add.s32 	%r1047, %r1046, %r1045;
	min.s32 	%r1048, %r1044, %r1047;
	st.shared.u32 	[%r14], %r1048;
	ld.shared.u32 	%r1049, [%r14+128];
	ld.shared.u32 	%r1050, [%r22+204];
	ld.shared.u32 	%r1051, [%r25+13184];
	add.s32 	%r1052, %r1051, %r1050;
	min.s32 	%r1053, %r1049, %r1052;
	st.shared.u32 	[%r14+128], %r1053;
	ld.shared.u32 	%r1054, [%r14+8192];
	ld.shared.u32 	%r1055, [%r22+8396];
	ld.shared.u32 	%r1056, [%r25+13056];
	add.s32 	%r1057, %r1056, %r1055;
	min.s32 	%r1058, %r1054, %r1057;
	st.shared.u32 	[%r14+8192], %r1058;
	ld.shared.u32 	%r1059, [%r14+8320];
	ld.shared.u32 	%r1060, [%r22+8396];
	ld.shared.u32 	%r1061, [%r25+13184];
	add.s32 	%r1062, %r1061, %r1060;
	min.s32 	%r1063, %r1059, %r1062;
	st.shared.u32 	[%r14+8320], %r1063;
	bar.sync 	0;
	ld.shared.u32 	%r1064, [%r14];
	ld.shared.u32 	%r1065, [%r22+208];
	ld.shared.u32 	%r1066, [%r25+13312];
	add.s32 	%r1067, %r1066, %r1065;
	min.s32 	%r1068, %r1064, %r1067;
	st.shared.u32 	[%r14], %r1068;
	ld.shared.u32 	%r1069, [%r14+128];
	ld.shared.u32 	%r1070, [%r22+208];
	ld.shared.u32 	%r1071, [%r25+13440];
	add.s32 	%r1072, %r1071, %r1070;
	min.s32 	%r1073, %r1069, %r1072;
	st.shared.u32 	[%r14+128], %r1073;
	ld.shared.u32 	%r1074, [%r14+8192];
	ld.shared.u32 	%r1075, [%r22+8400];
	ld.shared.u32 	%r1076, [%r25+13312];
	add.s32 	%r1077, %r1076, %r1075;
	min.s32 	%r1078, %r1074, %r1077;
	st.shared.u32 	[%r14+8192], %r1078;
	ld.shared.u32 	%r1079, [%r14+8320];
	ld.shared.u32 	%r1080, [%r22+8400];
	ld.shared.u32 	%r1081, [%r25+13440];
	add.s32 	%r1082, %r1081, %r1080;
	min.s32 	%r1083, %r1079, %r1082;
	st.shared.u32 	[%r14+8320], %r1083;
	bar.sync 	0;
	ld.shared.u32 	%r1084, [%r14];
	ld.shared.u32 	%r1085, [%r22+212];
	ld.shared.u32 	%r1086, [%r25+13568];
	add.s32 	%r1087, %r1086, %r1085;
	min.s32 	%r1088, %r1084, %r1087;
	st.shared.u32 	[%r14], %r1088;
	ld.shared.u32 	%r1089, [%r14+128];
	ld.shared.u32 	%r1090, [%r22+212];
	ld.shared.u32 	%r1091, [%r25+13696];
	add.s32 	%r1092, %r1091, %r1090;
	min.s32 	%r1093, %r1089, %r1092;
	st.shared.u32 	[%r14+128], %r1093;
	ld.shared.u32 	%r1094, [%r14+8192];
	ld.shared.u32 	%r1095, [%r22+8404];
	ld.shared.u32 	%r1096, [%r25+13568];
	add.s32 	%r1097, %r1096, %r1095;
	min.s32 	%r1098, %r1094, %r1097;
	st.shared.u32 	[%r14+8192], %r1098;
	ld.shared.u32 	%r1099, [%r14+8320];
	ld.shared.u32 	%r1100, [%r22+8404];
	ld.shared.u32 	%r1101, [%r25+13696];
	add.s32 	%r1102, %r1101, %r1100;
	min.s32 	%r1103, %r1099, %r1102;
	st.shared.u32 	[%r14+8320], %r1103;
	bar.sync 	0;
	ld.shared.u32 	%r1104, [%r14];
	ld.shared.u32 	%r1105, [%r22+216];
	ld.shared.u32 	%r1106, [%r25+13824];
	add.s32 	%r1107, %r1106, %r1105;
	min.s32 	%r1108, %r1104, %r1107;
	st.shared.u32 	[%r14], %r1108;
	ld.shared.u32 	%r1109, [%r14+128];
	ld.shared.u32 	%r1110, [%r22+216];
	ld.shared.u32 	%r1111, [%r25+13952];
	add.s32 	%r1112, %r1111, %r1110;
	min.s32 	%r1113, %r1109, %r1112;
	st.shared.u32 	[%r14+128], %r1113;
	ld.shared.u32 	%r1114, [%r14+8192];
	ld.shared.u32 	%r1115, [%r22+8408];
	ld.shared.u32 	%r1116, [%r25+13824];
	add.s32 	%r1117, %r1116, %r1115;
	min.s32 	%r1118, %r1114, %r1117;
	st.shared.u32 	[%r14+8192], %r1118;
	ld.shared.u32 	%r1119, [%r14+8320];
	ld.shared.u32 	%r1120, [%r22+8408];
	ld.shared.u32 	%r1121, [%r25+13952];
	add.s32 	%r1122, %r1121, %r1120;
	min.s32 	%r1123, %r1119, %r1122;
	st.shared.u32 	[%r14+8320], %r1123;
	bar.sync 	0;
	ld.shared.u32 	%r1124, [%r14];
	ld.shared.u32 	%r1125, [%r22+220];
	ld.shared.u32 	%r1126, [%r25+14080];
	add.s32 	%r1127, %r1126, %r1125;
	min.s32 	%r1128, %r1124, %r1127;
	st.shared.u32 	[%r14], %r1128;
	ld.shared.u32 	%r1129, [%r14+128];
	ld.shared.u32 	%r1130, [%r22+220];
	ld.shared.u32 	%r1131, [%r25+14208];
	add.s32 	%r1132, %r1131, %r1130;
	min.s32 	%r1133, %r1129, %r1132;
	st.shared.u32 	[%r14+128], %r1133;
	ld.shared.u32 	%r1134, [%r14+8192];
	ld.shared.u32 	%r1135, [%r22+8412];
	ld.shared.u32 	%r1136, [%r25+14080];
	add.s32 	%r1137, %r1136, %r1135;
	min.s32 	%r1138, %r1134, %r1137;
	st.shared.u32 	[%r14+8192], %r1138;
	ld.shared.u32 	%r1139, [%r14+8320];
	ld.shared.u32 	%r1140, [%r22+8412];
	ld.shared.u32 	%r1141, [%r25+14208];
	add.s32 	%r1142, %r1141, %r1140;
	min.s32 	%r1143, %r1139, %r1142;
	st.shared.u32 	[%r14+8320], %r1143;
	bar.sync 	0;
	ld.shared.u32 	%r1144, [%r14];
	ld.shared.u32 	%r1145, [%r22+224];
	ld.shared.u32 	%r1146, [%r25+14336];
	add.s32 	%r1147, %r1146, %r1145;
	min.s32 	%r1148, %r1144, %r1147;
	st.shared.u32 	[%r14], %r1148;
	ld.shared.u32 	%r1149, [%r14+128];
	ld.shared.u32 	%r1150, [%r22+224];
	ld.shared.u32 	%r1151, [%r25+14464];
	add.s32 	%r1152, %r1151, %r1150;
	min.s32 	%r1153, %r1149, %r1152;
	st.shared.u32 	[%r14+128], %r1153;
	ld.shared.u32 	%r1154, [%r14+8192];
	ld.shared.u32 	%r1155, [%r22+8416];
	ld.shared.u32 	%r1156, [%r25+14336];
	add.s32 	%r1157, %r1156, %r1155;
	min.s32 	%r1158, %r1154, %r1157;
	st.shared.u32 	[%r14+8192], %r1158;
	ld.shared.u32 	%r1159, [%r14+8320];
	ld.shared.u32 	%r1160, [%r22+8416];
	ld.shared.u32 	%r1161, [%r25+14464];
	add.s32 	%r1162, %r1161, %r1160;
	min.s32 	%r1163, %r1159, %r1162;
	st.shared.u32 	[%r14+8320], %r1163;
	bar.sync 	0;
	ld.shared.u32 	%r1164, [%r14];
	ld.shared.u32 	%r1165, [%r22+228];
	ld.shared.u32 	%r1166, [%r25+14592];
	add.s32 	%r1167, %r1166, %r1165;
	min.s32 	%r1168, %r1164, %r1167;
	st.shared.u32 	[%r14], %r1168;
	ld.shared.u32 	%r1169, [%r14+128];
	ld.shared.u32 	%r1170, [%r22+228];
	ld.shared.u32 	%r1171, [%r25+14720];
	add.s32 	%r1172, %r1171, %r1170;
	min.s32 	%r1173, %r1169, %r1172;
	st.shared.u32 	[%r14+128], %r1173;
	ld.shared.u32 	%r1174, [%r14+8192];
	ld.shared.u32 	%r1175, [%r22+8420];
	ld.shared.u32 	%r1176, [%r25+14592];
	add.s32 	%r1177, %r1176, %r1175;
	min.s32 	%r1178, %r1174, %r1177;
	st.shared.u32 	[%r14+8192], %r1178;
	ld.shared.u32 	%r1179, [%r14+8320];
	ld.shared.u32 	%r1180, [%r22+8420];
	ld.shared.u32 	%r1181, [%r25+14720];
	add.s32 	%r1182, %r1181, %r1180;
	min.s32 	%r1183, %r1179, %r1182;
	st.shared.u32 	[%r14+8320], %r1183;
	bar.sync 	0;
	ld.shared.u32 	%r1184, [%r14];
	ld.shared.u32 	%r1185, [%r22+232];
	ld.shared.u32 	%r1186, [%r25+14848];
	add.s32 	%r1187, %r1186, %r1185;
	min.s32 	%r1188, %r1184, %r1187;
	st.shared.u32 	[%r14], %r1188;
	ld.shared.u32 	%r1189, [%r14+128];
	ld.shared.u32 	%r1190, [%r22+232];
	ld.shared.u32 	%r1191, [%r25+14976];
	add.s32 	%r1192, %r1191, %r1190;
	min.s32 	%r1193, %r1189, %r1192;
	st.shared.u32 	[%r14+128], %r1193;
	ld.shared.u32 	%r1194, [%r14+8192];
	ld.shared.u32 	%r1195, [%r22+8424];
	ld.shared.u32 	%r1196, [%r25+14848];
	add.s32 	%r1197, %r1196, %r1195;
	min.s32 	%r1198, %r1194, %r1197;
	st.shared.u32 	[%r14+8192], %r1198;
	ld.shared.u32 	%r1199, [%r14+8320];
	ld.shared.u32 	%r1200, [%r22+8424];
	ld.shared.u32 	%r1201, [%r25+14976];
	add.s32 	%r1202, %r1201, %r1200;
	min.s32 	%r1203, %r1199, %r1202;
	st.shared.u32 	[%r14+8320], %r1203;
	bar.sync 	0;
	ld.shared.u32 	%r1204, [%r14];
	ld.shared.u32 	%r1205, [%r22+236];
	ld.shared.u32 	%r1206, [%r25+15104];
	add.s32 	%r1207, %r1206, %r1205;
	min.s32 	%r1208, %r1204, %r1207;
	st.shared.u32 	[%r14], %r1208;
	ld.shared.u32 	%r1209, [%r14+128];
	ld.shared.u32 	%r1210, [%r22+236];
	ld.shared.u32 	%r1211, [%r25+15232];
	add.s32 	%r1212, %r1211, %r1210;
	min.s32 	%r1213, %r1209, %r1212;
	st.shared.u32 	[%r14+128], %r1213;
	ld.shared.u32 	%r1214, [%r14+8192];
	ld.shared.u32 	%r1215, [%r22+8428];
	ld.shared.u32 	%r1216, [%r25+15104];
	add.s32 	%r1217, %r1216, %r1215;
	min.s32 	%r1218, %r1214, %r1217;
	st.shared.u32 	[%r14+8192], %r1218;
	ld.shared.u32 	%r1219, [%r14+8320];
	ld.shared.u32 	%r1220, [%r22+8428];
	ld.shared.u32 	%r1221, [%r25+15232];
	add.s32 	%r1222, %r1221, %r1220;
	min.s32 	%r1223, %r1219, %r1222;
	st.shared.u32 	[%r14+8320], %r1223;
	bar.sync 	0;
	ld.shared.u32 	%r1224, [%r14];
	ld.shared.u32 	%r1225, [%r22+240];
	ld.shared.u32 	%r1226, [%r25+15360];
	add.s32 	%r1227, %r1226, %r1225;
	min.s32 	%r1228, %r1224, %r1227;
	st.shared.u32 	[%r14], %r1228;
	ld.shared.u32 	%r1229, [%r14+128];
	ld.shared.u32 	%r1230, [%r22+240];
	ld.shared.u32 	%r1231, [%r25+15488];
	add.s32 	%r1232, %r1231, %r1230;
	min.s32 	%r1233, %r1229, %r1232;
	st.shared.u32 	[%r14+128], %r1233;
	ld.shared.u32 	%r1234, [%r14+8192];
	ld.shared.u32 	%r1235, [%r22+8432];
	ld.shared.u32 	%r1236, [%r25+15360];
	add.s32 	%r1237, %r1236, %r1235;
	min.s32 	%r1238, %r1234, %r1237;
	st.shared.u32 	[%r14+8192], %r1238;
	ld.shared.u32 	%r1239, [%r14+8320];
	ld.shared.u32 	%r1240, [%r22+8432];
	ld.shared.u32 	%r1241, [%r25+15488];
	add.s32 	%r1242, %r1241, %r1240;
	min.s32 	%r1243, %r1239, %r1242;
	st.shared.u32 	[%r14+8320], %r1243;
	bar.sync 	0;
	ld.shared.u32 	%r1244, [%r14];
	ld.shared.u32 	%r1245, [%r22+244];
	ld.shared.u32 	%r1246, [%r25+15616];
	add.s32 	%r1247, %r1246, %r1245;
	min.s32 	%r1248, %r1244, %r1247;
	st.shared.u32 	[%r14], %r1248;
	ld.shared.u32 	%r1249, [%r14+128];
	ld.shared.u32 	%r1250, [%r22+244];
	ld.shared.u32 	%r1251, [%r25+15744];
	add.s32 	%r1252, %r1251, %r1250;
	min.s32 	%r1253, %r1249, %r1252;
	st.shared.u32 	[%r14+128], %r1253;
	ld.shared.u32 	%r1254, [%r14+8192];
	ld.shared.u32 	%r1255, [%r22+8436];
	ld.shared.u32 	%r1256, [%r25+15616];
	add.s32 	%r1257, %r1256, %r1255;
	min.s32 	%r1258, %r1254, %r1257;
	st.shared.u32 	[%r14+8192], %r1258;
	ld.shared.u32 	%r1259, [%r14+8320];
	ld.shared.u32 	%r1260, [%r22+8436];
	ld.shared.u32 	%r1261, [%r25+15744];
	add.s32 	%r1262, %r1261, %r1260;
	min.s32 	%r1263, %r1259, %r1262;
	st.shared.u32 	[%r14+8320], %r1263;
	bar.sync 	0;
	ld.shared.u32 	%r1264, [%r14];
	ld.shared.u32 	%r1265, [%r22+248];
	ld.shared.u32 	%r1266, [%r25+15872];
	add.s32 	%r1267, %r1266, %r1265;
	min.s32 	%r1268, %r1264, %r1267;
	st.shared.u32 	[%r14], %r1268;
	ld.shared.u32 	%r1269, [%r14+128];
	ld.shared.u32 	%r1270, [%r22+248];
	ld.shared.u32 	%r1271, [%r25+16000];
	add.s32 	%r1272, %r1271, %r1270;
	min.s32 	%r1273, %r1269, %r1272;
	st.shared.u32 	[%r14+128], %r1273;
	ld.shared.u32 	%r1274, [%r14+8192];
	ld.shared.u32 	%r1275, [%r22+8440];
	ld.shared.u32 	%r1276, [%r25+15872];
	add.s32 	%r1277, %r1276, %r1275;
	min.s32 	%r1278, %r1274, %r1277;
	st.shared.u32 	[%r14+8192], %r1278;
	ld.shared.u32 	%r1279, [%r14+8320];
	ld.shared.u32 	%r1280, [%r22+8440];
	ld.shared.u32 	%r1281, [%r25+16000];
	add.s32 	%r1282, %r1281, %r1280;
	min.s32 	%r1283, %r1279, %r1282;
	st.shared.u32 	[%r14+8320], %r1283;
	bar.sync 	0;
	ld.shared.u32 	%r1284, [%r14];
	ld.shared.u32 	%r1285, [%r22+252];
	ld.shared.u32 	%r1286, [%r25+16128];
	add.s32 	%r1287, %r1286, %r1285;
	min.s32 	%r1288, %r1284, %r1287;
	st.shared.u32 	[%r14], %r1288;
	ld.shared.u32 	%r1289, [%r14+128];
	ld.shared.u32 	%r1290, [%r22+252];
	ld.shared.u32 	%r1291, [%r25+16256];
	add.s32 	%r1292, %r1291, %r1290;
	min.s32 	%r1293, %r1289, %r1292;
	st.shared.u32 	[%r14+128], %r1293;
	ld.shared.u32 	%r1294, [%r14+8192];
	ld.shared.u32 	%r1295, [%r22+8444];
	ld.shared.u32 	%r1296, [%r25+16128];
	add.s32 	%r1297, %r1296, %r1295;
	min.s32 	%r1298, %r1294, %r1297;
	st.shared.u32 	[%r14+8192], %r1298;
	ld.shared.u32 	%r1299, [%r14+8320];
	ld.shared.u32 	%r1300, [%r22+8444];
	ld.shared.u32 	%r1301, [%r25+16256];
	add.s32 	%r1302, %r1301, %r1300;
	min.s32 	%r1303, %r1299, %r1302;
	st.shared.u32 	[%r14+8320], %r1303;
	st.global.u32 	[%rd4], %r1288;
	st.global.u32 	[%rd4+128], %r1293;
	st.global.u32 	[%rd6], %r1298;
	st.global.u32 	[%rd6+128], %r1303;
	ret;

}
	// .globl	_Z13phase2_kernelPiii
.visible .entry _Z13phase2_kernelPiii(
	.param .u64 .ptr .align 1 _Z13phase2_kernelPiii_param_0,
	.param .u32 _Z13phase2_kernelPiii_param_1,
	.param .u32 _Z13phase2_kernelPiii_param_2
)
{
	.reg .pred 	%p<3>;
	.reg .b32 	%r<816>;
	.reg .b64 	%rd<15>;
	// demoted variable
	.shared .align 4 .b8 _ZZ13phase2_kernelPiiiE1s[32768];
	ld.param.u64 	%rd1, [_Z13phase2_kernelPiii_param_0];
	ld.param.u32 	%r1, [_Z13phase2_kernelPiii_param_1];
	ld.param.u32 	%r2, [_Z13phase2_kernelPiii_param_2];
	cvta.to.global.u64 	%rd2, %rd1;
	mov.u32 	%r3, %ctaid.y;
	setp.ge.u32 	%p1, %r3, %r2;
	selp.u32 	%r4, 1, 0, %p1;
	add.s32 	%r5, %r3, %r4;
	shl.b32 	%r6, %r2, 6;
	mov.u32 	%r7, %ctaid.x;
	setp.eq.s32 	%p2, %r7, 0;
	selp.b32 	%r8, %r5, %r2, %p2;
	shl.b32 	%r9, %r8, 6;
	selp.b32 	%r10, %r2, %r5, %p2;
	shl.b32 	%r11, %r10, 6;
	mov.u32 	%r12, %tid.y;
	mov.u32 	%r13, %tid.x;
	add.s32 	%r14, %r9, %r12;
	mul.lo.s32 	%r15, %r14, %r1;
	add.s32 	%r16, %r11, %r13;
	add.s32 	%r17, %r15, %r16;
	mul.wide.s32 	%rd3, %r17, 4;
	add.s64 	%rd4, %rd2, %rd3;
	ld.global.u32 	%r18, [%rd4];
	ld.global.u32 	%r19, [%rd4+128];
	shl.b32 	%r20, %r1, 5;
	add.s32 	%r21, %r15, %r20;
	add.s32 	%r22, %r21, %r16;
	mul.wide.s32 	%rd5, %r22, 4;
	add.s64 	%rd6, %rd2, %rd5;
	ld.global.u32 	%r23, [%rd6];
	ld.global.u32 	%r24, [%rd6+128];
	add.s32 	%r25, %r6, %r13;
	add.s32 	%r26, %r15, %r25;
	mul.wide.s32 	%rd7, %r26, 4;
	add.s64 	%rd8, %rd2, %rd7;
	ld.global.u32 	%r27, [%rd8];
	shl.b32 	%r28, %r12, 6;
	add.s32 	%r29, %r28, %r13;
	shl.b32 	%r30, %r29, 2;
	mov.u32 	%r31, _ZZ13phase2_kernelPiiiE1s;
	add.s32 	%r32, %r31, %r30;
	st.shared.u32 	[%r32], %r27;
	ld.global.u32 	%r33, [%rd8+128];
	st.shared.u32 	[%r32+128], %r33;
	add.s32 	%r34, %r21, %r25;
	mul.wide.s32 	%rd9, %r34, 4;
	add.s64 	%rd10, %rd2, %rd9;
	ld.global.u32 	%r35, [%rd10];
	st.shared.u32 	[%r32+8192], %r35;
	ld.global.u32 	%r36, [%rd10+128];
	st.shared.u32 	[%r32+8320], %r36;
	add.s32 	%r37, %r6, %r12;
	mad.lo.s32 	%r38, %r37, %r1, %r16;
	mul.wide.s32 	%rd11, %r38, 4;
	add.s64 	%rd12, %rd2, %rd11;
	ld.global.u32 	%r39, [%rd12];
	st.shared.u32 	[%r32+16384], %r39;
	ld.global.u32 	%r40, [%rd12+128];
	st.shared.u32 	[%r32+16512], %r40;
	add.s32 	%r41, %r38, %r20;
	mul.wide.s32 	%rd13, %r41, 4;
	add.s64 	%rd14, %rd2, %rd13;
	ld.global.u32 	%r42, [%rd14];
	st.shared.u32 	[%r32+24576], %r42;
	ld.global.u32 	%r43, [%rd14+128];
	st.shared.u32 	[%r32+24704], %r43;
	bar.sync 	0;
	shl.b32 	%r44, %r12, 8;
	add.s32 	%r45, %r31, %r44;
	ld.shared.u32 	%r46, [%r45];
	shl.b32 	%r47, %r13, 2;
	add.s32 	%r48, %r31, %r47;
	ld.shared.u32 	%r49, [%r48+16384];
	add.s32 	%r50, %r49, %r46;
	min.s32 	%r51, %r18, %r50;
	ld.shared.u32 	%r52, [%r48+16512];
	add.s32 	%r53, %r52, %r46;
	min.s32 	%r54, %r19, %r53;
	ld.shared.u32 	%r55, [%r45+8192];
	add.s32 	%r56, %r49, %r55;
	min.s32 	%r57, %r23, %r56;
	add.s32 	%r58, %r52, %r55;
	min.s32 	%r59, %r24, %r58;
	ld.shared.u32 	%r60, [%r45+4];
	ld.shared.u32 	%r61, [%r48+16640];
	add.s32 	%r62, %r61, %r60;
	min.s32 	%r63, %r51, %r62;
	ld.shared.u32 	%r64, [%r48+16768];
	add.s32 	%r65, %r64, %r60;
	min.s32 	%r66, %r54, %r65;
	ld.shared.u32 	%r67, [%r45+8196];
	add.s32 	%r68, %r61, %r67;
	min.s32 	%r69, %r57, %r68;
	add.s32 	%r70, %r64, %r67;
	min.s32 	%r71, %r59, %r70;
	ld.shared.u32 	%r72, [%r45+8];
	ld.shared.u32 	%r73, [%r48+16896];
	add.s32 	%r74, %r73, %r72;
	min.s32 	%r75, %r63, %r74;
	ld.shared.u32 	%r76, [%r48+17024];
	add.s32 	%r77, %r76, %r72;
	min.s32 	%r78, %r66, %r77;
	ld.shared.u32 	%r79, [%r45+8200];
	add.s32 	%r80, %r73, %r79;
	min.s32 	%r81, %r69, %r80;
	add.s32 	%r82, %r76, %r79;
	min.s32 	%r83, %r71, %r82;
	ld.shared.u32 	%r84, [%r45+12];
	ld.shared.u32 	%r85, [%r48+17152];
	add.s32 	%r86, %r85, %r84;
	min.s32 	%r87, %r75, %r86;
	ld.shared.u32 	%r88, [%r48+17280];
	add.s32 	%r89, %r88, %r84;
	min.s32 	%r90, %r78, %r89;
	ld.shared.u32 	%r91, [%r45+8204];
	add.s32 	%r92, %r85, %r91;
	min.s32 	%r93, %r81, %r92;
	add.s32 	%r94, %r88, %r91;
	min.s32 	%r95, %r83, %r94;
	ld.shared.u32 	%r96, [%r45+16];
	ld.shared.u32 	%r97, [%r48+17408];
	add.s32 	%r98, %r97, %r96;
	min.s32 	%r99, %r87, %r98;
	ld.shared.u32 	%r100, [%r48+17536];
	add.s32 	%r101, %r100, %r96;
	min.s32 	%r102, %r90, %r101;
	ld.shared.u32 	%r103, [%r45+8208];
	add.s32 	%r104, %r97, %r103;
	min.s32 	%r105, %r93, %r104;
	add.s32 	%r106, %r100, %r103;
	min.s32 	%r107, %r95, %r106;
	ld.shared.u32 	%r108, [%r45+20];
	ld.shared.u32 	%r109, [%r48+17664];
	add.s32 	%r110, %r109, %r108;
	min.s32 	%r111, %r99, %r110;
	ld.shared.u32 	%r112, [%r48+17792];
	add.s32 	%r113, %r112, %r108;
	min.s32 	%r114, %r102, %r113;
	ld.shared.u32 	%r115, [%r45+8212];
	add.s32 	%r116, %r109, %r115;
	min.s32 	%r117, %r105, %r116;
	add.s32 	%r118, %r112, %r115;
	min.s32 	%r119, %r107, %r118;
	ld.shared.u32 	%r120, [%r45+24];
	ld.shared.u32 	%r121, [%r48+17920];
	add.s32 	%r122, %r121, %r120;
	min.s32 	%r123, %r111, %r122;
	ld.shared.u32 	%r124, [%r48+18048];
	add.s32 	%r125, %r124, %r120;
	min.s32 	%r126, %r114, %r125;
	ld.shared.u32 	%r127, [%r45+8216];
	add.s32 	%r128, %r121, %r127;
	min.s32 	%r129, %r117, %r128;
	add.s32 	%r130, %r124, %r127;
	min.s32 	%r131, %r119, %r130;
	ld.shared.u32 	%r132, [%r45+28];
	ld.shared.u32 	%r133, [%r48+18176];
	add.s32 	%r134, %r133, %r132;
	min.s32 	%r135, %r123, %r134;
	ld.shared.u32 	%r136, [%r48+18304];
	add.s32 	%r137, %r136, %r132;
	min.s32 	%r138, %r126, %r137;
	ld.shared.u32 	%r139, [%r45+8220];
	add.s32 	%r140, %r133, %r139;
	min.s32 	%r141, %r129, %r140;
	add.s32 	%r142, %r136, %r139;
	min.s32 	%r143, %r131, %r142;
	ld.shared.u32 	%r144, [%r45+32];
	ld.shared.u32 	%r145, [%r48+18432];
	add.s32 	%r146, %r145, %r144;
	min.s32 	%r147, %r135, %r146;
	ld.shared.u32 	%r148, [%r48+18560];
	add.s32 	%r149, %r148, %r144;
	min.s32 	%r150, %r138, %r149;
	ld.shared.u32 	%r151, [%r45+8224];
	add.s32 	%r152, %r145, %r151;
	min.s32 	%r153, %r141, %r152;
	add.s32 	%r154, %r148, %r151;
	min.s32 	%r155, %r143, %r154;
	ld.shared.u32 	%r156, [%r45+36];
	ld.shared.u32 	%r157, [%r48+18688];
	add.s32 	%r158, %r157, %r156;
	min.s32 	%r159, %r147, %r158;
	ld.shared.u32 	%r160, [%r48+18816];
	add.s32 	%r161, %r160, %r156;
	min.s32 	%r162, %r150, %r161;
	ld.shared.u32 	%r163, [%r45+8228];
	add.s32 	%r164, %r157, %r163;
	min.s32 	%r165, %r153, %r164;
	add.s32 	%r166, %r160, %r163;
	min.s32 	%r167, %r155, %r166;
	ld.shared.u32 	%r168, [%r45+40];
	ld.shared.u32 	%r169, [%r48+18944];
	add.s32 	%r170, %r169, %r168;
	min.s32 	%r171, %r159, %r170;
	ld.shared.u32 	%r172, [%r48+19072];
	add.s32 	%r173, %r172, %r168;
	min.s32 	%r174, %r162, %r173;
	ld.shared.u32 	%r175, [%r45+8232];
	add.s32 	%r176, %r169, %r175;
	min.s32 	%r177, %r165, %r176;
	add.s32 	%r178, %r172, %r175;
	min.s32 	%r179, %r167, %r178;
	ld.shared.u32 	%r180, [%r45+44];
	ld.shared.u32 	%r181, [%r48+19200];
	add.s32 	%r182, %r181, %r180;
	min.s32 	%r183, %r171, %r182;
	ld.shared.u32 	%r184, [%r48+19328];
	add.s32 	%r185, %r184, %r180;
	min.s32 	%r186, %r174, %r185;
	ld.shared.u32 	%r187, [%r45+8236];
	add.s32 	%r188, %r181, %r187;
	min.s32 	%r189, %r177, %r188;
	add.s32 	%r190, %r184, %r187;
	min.s32 	%r191, %r179, %r190;
	ld.shared.u32 	%r192, [%r45+48];
	ld.shared.u32 	%r193, [%r48+19456];
	add.s32 	%r194, %r193, %r192;
	min.s32 	%r195, %r183, %r194;
	ld.shared.u32 	%r196, [%r48+19584];
	add.s32 	%r197, %r196, %r192;
	min.s32 	%r198, %r186, %r197;
	ld.shared.u32 	%r199, [%r45+8240];
	add.s32 	%r200, %r193, %r199;
	min.s32 	%r201, %r189, %r200;
	add.s32 	%r202, %r196, %r199;
	min.s32 	%r203, %r191, %r202;
	ld.shared.u32 	%r204, [%r45+52];
	ld.shared.u32 	%r205, [%r48+19712];
	add.s32 	%r206, %r205, %r204;
	min.s32 	%r207, %r195, %r206;
	ld.shared.u32 	%r208, [%r48+19840];
	add.s32 	%r209, %r208, %r204;
	min.s32 	%r210, %r198, %r209;
	ld.shared.u32 	%r211, [%r45+8244];
	add.s32 	%r212, %r205, %r211;
	min.s32 	%r213, %r201, %r212;
	add.s32 	%r214, %r208, %r211;
	min.s32 	%r215, %r203, %r214;
	ld.shared.u32 	%r216, [%r45+56];
	ld.shared.u32 	%r217, [%r48+19968];
	add.s32 	%r218, %r217, %r216;
	min.s32 	%r219, %r207, %r218;
	ld.shared.u32 	%r220, [%r48+20096];
	add.s32 	%r221, %r220, %r216;
	min.s32 	%r222, %r210, %r221;
	ld.shared.u32 	%r223, [%r45+8248];
	add.s32 	%r224, %r217, %r223;
	min.s32 	%r225, %r213, %r224;
	add.s32 	%r226, %r220, %r223;
	min.s32 	%r227, %r215, %r226;
	ld.shared.u32 	%r228, [%r45+60];
	ld.shared.u32 	%r229, [%r48+20224];
	add.s32 	%r230, %r229, %r228;
	min.s32 	%r231, %r219, %r230;
	ld.shared.u32 	%r232, [%r48+20352];
	add.s32 	%r233, %r232, %r228;
	min.s32 	%r234, %r222, %r233;
	ld.shared.u32 	%r235, [%r45+8252];
	add.s32 	%r236, %r229, %r235;
	min.s32 	%r237, %r225, %r236;
	add.s32 	%r238, %r232, %r235;
	min.s32 	%r239, %r227, %r238;
	ld.shared.u32 	%r240, [%r45+64];
	ld.shared.u32 	%r241, [%r48+20480];
	add.s32 	%r242, %r241, %r240;
	min.s32 	%r243, %r231, %r242;
	ld.shared.u32 	%r244, [%r48+20608];
	add.s32 	%r245, %r244, %r240;
	min.s32 	%r246, %r234, %r245;
	ld.shared.u32 	%r247, [%r45+8256];
	add.s32 	%r248, %r241, %r247;
	min.s32 	%r249, %r237, %r248;
	add.s32 	%r250, %r244, %r247;
	min.s32 	%r251, %r239, %r250;
	ld.shared.u32 	%r252, [%r45+68];
	ld.shared.u32 	%r253, [%r48+20736];
	add.s32 	%r254, %r253, %r252;
	min.s32 	%r255, %r243, %r254;
	ld.shared.u32 	%r256, [%r48+20864];
	add.s32 	%r257, %r256, %r252;
	min.s32 	%r258, %r246, %r257;
	ld.shared.u32 	%r259, [%r45+8260];
	add.s32 	%r260, %r253, %r259;
	min.s32 	%r261, %r249, %r260;
	add.s32 	%r262, %r256, %r259;
	min.s32 	%r263, %r251, %r262;
	ld.shared.u32 	%r264, [%r45+72];
	ld.shared.u32 	%r265, [%r48+20992];
	add.s32 	%r266, %r265, %r264;
	min.s32 	%r267, %r255, %r266;
	ld.shared.u32 	%r268, [%r48+21120];
	add.s32 	%r269, %r268, %r264;
	min.s32 	%r270, %r258, %r269;
	ld.shared.u32 	%r271, [%r45+8264];
	add.s32 	%r272, %r265, %r271;
	min.s32 	%r273, %r261, %r272;
	add.s32 	%r274, %r268, %r271;
	min.s32 	%r275, %r263, %r274;
	ld.shared.u32 	%r276, [%r45+76];
	ld.shared.u32 	%r277, [%r48+21248];
	add.s32 	%r278, %r277, %r276;
	min.s32 	%r279, %r267, %r278;
	ld.shared.u32 	%r280, [%r48+21376];
	add.s32 	%r281, %r280, %r276;
	min.s32 	%r282, %r270, %r281;
	ld.shared.u32 	%r283, [%r45+8268];
	add.s32 	%r284, %r277, %r283;
	min.s32 	%r285, %r273, %r284;
	add.s32 	%r286, %r280, %r283;
	min.s32 	%r287, %r275, %r286;
	ld.shared.u32 	%r288, [%r45+80];
	ld.shared.u32 	%r289, [%r48+21504];
	add.s32 	%r290, %r289, %r288;
	min.s32 	%r291, %r279, %r290;
	ld.shared.u32 	%r292, [%r48+21632];
	add.s32 	%r293, %r292, %r288;
	min.s32 	%r294, %r282, %r293;
	ld.shared.u32 	%r295, [%r45+8272];
	add.s32 	%r296, %r289, %r295;
	min.s32 	%r297, %r285, %r296;
	add.s32 	%r298, %r292, %r295;
	min.s32 	%r299, %r287, %r298;
	ld.shared.u32 	%r300, [%r45+84];
	ld.shared.u32 	%r301, [%r48+21760];
	add.s32 	%r302, %r301, %r300;
	min.s32 	%r303, %r291, %r302;
	ld.shared.u32 	%r304, [%r48+21888];
	add.s32 	%r305, %r304, %r300;
	min.s32 	%r306, %r294, %r305;
	ld.shared.u32 	%r307, [%r45+8276];
	add.s32 	%r308, %r301, %r307;
	min.s32 	%r309, %r297, %r308;
	add.s32 	%r310, %r304, %r307;
	min.s32 	%r311, %r299, %r310;
	ld.shared.u32 	%r312, [%r45+88];
	ld.shared.u32 	%r313, [%r48+22016];
	add.s32 	%r314, %r313, %r312;
	min.s32 	%r315, %r303, %r314;
	ld.shared.u32 	%r316, [%r48+22144];
	add.s32 	%r317, %r316, %r312;
	min.s32 	%r318, %r306, %r317;
	ld.shared.u32 	%r319, [%r45+8280];
	add.s32 	%r320, %r313, %r319;
	min.s32 	%r321, %r309, %r320;
	add.s32 	%r322, %r316, %r319;
	min.s32 	%r323, %r311, %r322;
	ld.shared.u32 	%r324, [%r45+92];
	ld.shared.u32 	%r325, [%r48+22272];
	add.s32 	%r326, %r325, %r324;
	min.s32 	%r327, %r315, %r326;
	ld.shared.u32 	%r328, [%r48+22400];
	add.s32 	%r329, %r328, %r324;
	min.s32 	%r330, %r318, %r329;
	ld.shared.u32 	%r331, [%r45+8284];
	add.s32 	%r332, %r325, %r331;
	min.s32 	%r333, %r321, %r332;
	add.s32 	%r334, %r328, %r331;
	min.s32 	%r335, %r323, %r334;
	ld.shared.u32 	%r336, [%r45+96];
	ld.shared.u32 	%r337, [%r48+22528];
	add.s32 	%r338, %r337, %r336;
	min.s32 	%r339, %r327, %r338;
	ld.shared.u32 	%r340, [%r48+22656];
	add.s32 	%r341, %r340, %r336;
	min.s32 	%r342, %r330, %r341;
	ld.shared.u32 	%r343, [%r45+8288];
	add.s32 	%r344, %r337, %r343;
	min.s32 	%r345, %r333, %r344;
	add.s32 	%r346, %r340, %r343;
	min.s32 	%r347, %r335, %r346;
	ld.shared.u32 	%r348, [%r45+100];
	ld.shared.u32 	%r349, [%r48+22784];
	add.s32 	%r350, %r349, %r348;
	min.s32 	%r351, %r339, %r350;
	ld.shared.u32 	%r352, [%r48+22912];
	add.s32 	%r353, %r352, %r348;
	min.s32 	%r354, %r342, %r353;
	ld.shared.u32 	%r355, [%r45+8292];
	add.s32 	%r356, %r349, %r355;
	min.s32 	%r357, %r345, %r356;
	add.s32 	%r358, %r352, %r355;
	min.s32 	%r359, %r347, %r358;
	ld.shared.u32 	%r360, [%r45+104];
	ld.shared.u32 	%r361, [%r48+23040];
	add.s32 	%r362, %r361, %r360;
	min.s32 	%r363, %r351, %r362;
	ld.shared.u32 	%r364, [%r48+23168];
	add.s32 	%r365, %r364, %r360;
	min.s32 	%r366, %r354, %r365;
	ld.shared.u32 	%r367, [%r45+8296];
	add.s32 	%r368, %r361, %r367;
	min.s32 	%r369, %r357, %r368;
	add.s32 	%r370, %r364, %r367;
	min.s32 	%r371, %r359, %r370;
	ld.shared.u32 	%r372, [%r45+108];
	ld.shared.u32 	%r373, [%r48+23296];
	add.s32 	%r374, %r373, %r372;
	min.s32 	%r375, %r363, %r374;
	ld.shared.u32 	%r376, [%r48+23424];
	add.s32 	%r377, %r376, %r372;
	min.s32 	%r378, %r366, %r377;
	ld.shared.u32 	%r379, [%r45+8300];
	add.s32 	%r380, %r373, %r379;
	min.s32 	%r381, %r369, %r380;
	add.s32 	%r382, %r376, %r379;
	min.s32 	%r383, %r371, %r382;
	ld.shared.u32 	%r384, [%r45+112];
	ld.shared.u32 	%r385, [%r48+23552];
	add.s32 	%r386, %r385, %r384;
	min.s32 	%r387, %r375, %r386;
	ld.shared.u32 	%r388, [%r48+23680];
	add.s32 	%r389, %r388, %r384;
	min.s32 	%r390, %r378, %r389;
	ld.shared.u32 	%r391, [%r45+8304];
	add.s32 	%r392, %r385, %r391;
	min.s32 	%r393, %r381, %r392;
	add.s32 	%r394, %r388, %r391;
	min.s32 	%r395, %r383, %r394;
	ld.shared.u32 	%r396, [%r45+116];
	ld.shared.u32 	%r397, [%r48+23808];
	add.s32 	%r398, %r397, %r396;
	min.s32 	%r399, %r387, %r398;
	ld.shared.u32 	%r400, [%r48+23936];
	add.s32 	%r401, %r400, %r396;
	min.s32 	%r402, %r390, %r401;
	ld.shared.u32 	%r403, [%r45+8308];
	add.s32 	%r404, %r397, %r403;
	min.s32 	%r405, %r393, %r404;
	add.s32 	%r406, %r400, %r403;
	min.s32 	%r407, %r395, %r406;
	ld.shared.u32 	%r408, [%r45+120];
	ld.shared.u32 	%r409, [%r48+24064];
	add.s32 	%r410, %r409, %r408;
	min.s32 	%r411, %r399, %r410;
	ld.shared.u32 	%r412, [%r48+24192];
	add.s32 	%r413, %r412, %r408;
	min.s32 	%r414, %r402, %r413;
	ld.shared.u32 	%r415, [%r45+8312];
	add.s32 	%r416, %r409, %r415;
	min.s32 	%r417, %r405, %r416;
	add.s32 	%r418, %r412, %r415;
	min.s32 	%r419, %r407, %r418;
	ld.shared.u32 	%r420, [%r45+124];
	ld.shared.u32 	%r421, [%r48+24320];
	add.s32 	%r422, %r421, %r420;
	min.s32 	%r423, %r411, %r422;
	ld.shared.u32 	%r424, [%r48+24448];
	add.s32 	%r425, %r424, %r420;
	min.s32 	%r426, %r414, %r425;
	ld.shared.u32 	%r427, [%r45+8316];
	add.s32 	%r428, %r421, %r427;
	min.s32 	%r429, %r417, %r428;
	add.s32 	%r430, %r424, %r427;
	min.s32 	%r431, %r419, %r430;
	ld.shared.u32 	%r432, [%r45+128];
	ld.shared.u32 	%r433, [%r48+24576];
	add.s32 	%r434, %r433, %r432;
	min.s32 	%r435, %r423, %r434;
	ld.shared.u32 	%r436, [%r48+24704];
	add.s32 	%r437, %r436, %r432;
	min.s32 	%r438, %r426, %r437;
	ld.shared.u32 	%r439, [%r45+8320];
	add.s32 	%r440, %r433, %r439;
	min.s32 	%r441, %r429, %r440;
	add.s32 	%r442, %r436, %r439;
	min.s32 	%r443, %r431, %r442;
	ld.shared.u32 	%r444, [%r45+132];
	ld.shared.u32 	%r445, [%r48+24832];
	add.s32 	%r446, %r445, %r444;
	min.s32 	%r447, %r435, %r446;
	ld.shared.u32 	%r448, [%r48+24960];
	add.s32 	%r449, %r448, %r444;
	min.s32 	%r450, %r438, %r449;
	ld.shared.u32 	%r451, [%r45+8324];
	add.s32 	%r452, %r445, %r451;
	min.s32 	%r453, %r441, %r452;
	add.s32 	%r454, %r448, %r451;
	min.s32 	%r455, %r443, %r454;
	ld.shared.u32 	%r456, [%r45+136];
	ld.shared.u32 	%r457, [%r48+25088];
	add.s32 	%r458, %r457, %r456;
	min.s32 	%r459, %r447, %r458;
	ld.shared.u32 	%r460, [%r48+25216];
	add.s32 	%r461, %r460, %r456;
	min.s32 	%r462, %r450, %r461;
	ld.shared.u32 	%r463, [%r45+8328];
	add.s32 	%r464, %r457, %r463;
	min.s32 	%r465, %r453, %r464;
	add.s32 	%r466, %r460, %r463;
	min.s32 	%r467, %r455, %r466;
	ld.shared.u32 	%r468, [%r45+140];
	ld.shared.u32 	%r469, [%r48+25344];
	add.s32 	%r470, %r469, %r468;
	min.s32 	%r471, %r459, %r470;
	ld.shared.u32 	%r472, [%r48+25472];
	add.s32 	%r473, %r472, %r468;
	min.s32 	%r474, %r462, %r473;
	ld.shared.u32 	%r475, [%r45+8332];
	add.s32 	%r476, %r469, %r475;
	min.s32 	%r477, %r465, %r476;
	add.s32 	%r478, %r472, %r475;
	min.s32 	%r479, %r467, %r478;
	ld.shared.u32 	%r480, [%r45+144];
	ld.shared.u32 	%r481, [%r48+25600];
	add.s32 	%r482, %r481, %r480;
	min.s32 	%r483, %r471, %r482;
	ld.shared.u32 	%r484, [%r48+25728];
	add.s32 	%r485, %r484, %r480;
	min.s32 	%r486, %r474, %r485;
	ld.shared.u32 	%r487, [%r45+8336];
	add.s32 	%r488, %r481, %r487;
	min.s32 	%r489, %r477, %r488;
	add.s32 	%r490, %r484, %r487;
	min.s32 	%r491, %r479, %r490;
	ld.shared.u32 	%r492, [%r45+148];
	ld.shared.u32 	%r493, [%r48+25856];
	add.s32 	%r494, %r493, %r492;
	min.s32 	%r495, %r483, %r494;
	ld.shared.u32 	%r496, [%r48+25984];
	add.s32 	%r497, %r496, %r492;
	min.s32 	%r498, %r486, %r497;
	ld.shared.u32 	%r499, [%r45+8340];
	add.s32 	%r500, %r493, %r499;
	min.s32 	%r501, %r489, %r500;
	add.s32 	%r502, %r496, %r499;
	min.s32 	%r503, %r491, %r502;
	ld.shared.u32 	%r504, [%r45+152];
	ld.shared.u32 	%r505, [%r48+26112];
	add.s32 	%r506, %r505, %r504;
	min.s32 	%r507, %r495, %r506;
	ld.shared.u32 	%r508, [%r48+26240];
	add.s32 	%r509, %r508, %r504;
	min.s32 	%r510, %r498, %r509;
	ld.shared.u32 	%r511, [%r45+8344];
	add.s32 	%r512, %r505, %r511;
	min.s32 	%r513, %r501, %r512;
	add.s32 	%r514, %r508, %r511;
	min.s32 	%r515, %r503, %r514;
	ld.shared.u32 	%r516, [%r45+156];
	ld.shared.u32 	%r517, [%r48+26368];
	add.s32 	%r518, %r517, %r516;
	min.s32 	%r519, %r507, %r518;
	ld.shared.u32 	%r520, [%r48+26496];
	add.s32 	%r521, %r520, %r516;
	min.s32 	%r522, %r510, %r521;
	ld.shared.u32 	%r523, [%r45+8348];
	add.s32 	%r524, %r517, %r523;
	min.s32 	%r525, %r513, %r524;
	add.s32 	%r526, %r520, %r523;
	min.s32 	%r527, %r515, %r526;
	ld.shared.u32 	%r528, [%r45+160];
	ld.shared.u32 	%r529, [%r48+26624];
	add.s32 	%r530, %r529, %r528;
	min.s32 	%r531, %r519, %r530;
	ld.shared.u32 	%r532, [%r48+26752];
	add.s32 	%r533, %r532, %r528;
	min.s32 	%r534, %r522, %r533;
	ld.shared.u32 	%r535, [%r45+8352];
	add.s32 	%r536, %r529, %r535;
	min.s32 	%r537, %r525, %r536;
	add.s32 	%r538, %r532, %r535;
	min.s32 	%r539, %r527, %r538;
	ld.shared.u32 	%r540, [%r45+164];
	ld.shared.u32 	%r541, [%r48+26880];
	add.s32 	%r542, %r541, %r540;
	min.s32 	%r543, %r531, %r542;
	ld.shared.u32 	%r544, [%r48+27008];
	add.s32 	%r545, %r544, %r540;
	min.s32 	%r546, %r534, %r545;
	ld.shared.u32 	%r547, [%r45+8356];
	add.s32 	%r548, %r541, %r547;
	min.s32 	%r549, %r537, %r548;
	add.s32 	%r550, %r544, %r547;
	min.s32 	%r551, %r539, %r550;
	ld.shared.u32 	%r552, [%r45+168];
	ld.shared.u32 	%r553, [%r48+27136];
	add.s32 	%r554, %r553, %r552;
	min.s32 	%r555, %r543, %r554;
	ld.shared.u32 	%r556, [%r48+27264];
	add.s32 	%r557, %r556, %r552;
	min.s32 	%r558, %r546, %r557;
	ld.shared.u32 	%r559, [%r45+8360];
	add.s32 	%r560, %r553, %r559;
	min.s32 	%r561, %r549, %r560;
	add.s32 	%r562, %r556, %r559;
	min.s32 	%r563, %r551, %r562;
	ld.shared.u32 	%r564, [%r45+172];
	ld.shared.u32 	%r565, [%r48+27392];
	add.s32 	%r566, %r565, %r564;
	min.s32 	%r567, %r555, %r566;
	ld.shared.u32 	%r568, [%r48+27520];
	add.s32 	%r569, %r568, %r564;
	min.s32 	%r570, %r558, %r569;
	ld.shared.u32 	%r571, [%r45+8364];
	add.s32 	%r572, %r565, %r571;
	min.s32 	%r573, %r561, %r572;
	add.s32 	%r574, %r568, %r571;
	min.s32 	%r575, %r563, %r574;
	ld.shared.u32 	%r576, [%r45+176];
	ld.shared.u32 	%r577, [%r48+27648];
	add.s32 	%r578, %r577, %r576;
	min.s32 	%r579, %r567, %r578;
	ld.shared.u32 	%r580, [%r48+27776];
	add.s32 	%r581, %r580, %r576;
	min.s32 	%r582, %r570, %r581;
	ld.shared.u32 	%r583, [%r45+8368];
	add.s32 	%r584, %r577, %r583;
	min.s32 	%r585, %r573, %r584;
	add.s32 	%r586, %r580, %r583;
	min.s32 	%r587, %r575, %r586;
	ld.shared.u32 	%r588, [%r45+180];
	ld.shared.u32 	%r589, [%r48+27904];
	add.s32 	%r590, %r589, %r588;
	min.s32 	%r591, %r579, %r590;
	ld.shared.u32 	%r592, [%r48+28032];
	add.s32 	%r593, %r592, %r588;
	min.s32 	%r594, %r582, %r593;
	ld.shared.u32 	%r595, [%r45+8372];
	add.s32 	%r596, %r589, %r595;
	min.s32 	%r597, %r585, %r596;
	add.s32 	%r598, %r592, %r595;
	min.s32 	%r599, %r587, %r598;
	ld.shared.u32 	%r600, [%r45+184];
	ld.shared.u32 	%r601, [%r48+28160];
	add.s32 	%r602, %r601, %r600;
	min.s32 	%r603, %r591, %r602;
	ld.shared.u32 	%r604, [%r48+28288];
	add.s32 	%r605, %r604, %r600;
	min.s32 	%r606, %r594, %r605;
	ld.shared.u32 	%r607, [%r45+8376];
	add.s32 	%r608, %r601, %r607;
	min.s32 	%r609, %r597, %r608;
	add.s32 	%r610, %r604, %r607;
	min.s32 	%r611, %r599, %r610;
	ld.shared.u32 	%r612, [%r45+188];
	ld.shared.u32 	%r613, [%r48+28416];
	add.s32 	%r614, %r613, %r612;
	min.s32 	%r615, %r603, %r614;
	ld.shared.u32 	%r616, [%r48+28544];
	add.s32 	%r617, %r616, %r612;
	min.s32 	%r618, %r606, %r617;
	ld.shared.u32 	%r619, [%r45+8380];
	add.s32 	%r620, %r613, %r619;
	min.s32 	%r621, %r609, %r620;
	add.s32 	%r622, %r616, %r619;
	min.s32 	%r623, %r611, %r622;
	ld.shared.u32 	%r624, [%r45+192];
	ld.shared.u32 	%r625, [%r48+28672];
	add.s32 	%r626, %r625, %r624;
	min.s32 	%r627, %r615, %r626;
	ld.shared.u32 	%r628, [%r48+28800];
	add.s32 	%r629, %r628, %r624;
	min.s32 	%r630, %r618, %r629;
	ld.shared.u32 	%r631, [%r45+8384];
	add.s32 	%r632, %r625, %r631;
	min.s32 	%r633, %r621, %r632;
	add.s32 	%r634, %r628, %r631;
	min.s32 	%r635, %r623, %r634;
	ld.shared.u32 	%r636, [%r45+196];
	ld.shared.u32 	%r637, [%r48+28928];
	add.s32 	%r638, %r637, %r636;
	min.s32 	%r639, %r627, %r638;
	ld.shared.u32 	%r640, [%r48+29056];
	add.s32 	%r641, %r640, %r636;
	min.s32 	%r642, %r630, %r641;
	ld.shared.u32 	%r643, [%r45+8388];
	add.s32 	%r644, %r637, %r643;
	min.s32 	%r645, %r633, %r644;
	add.s32 	%r646, %r640, %r643;
	min.s32 	%r647, %r635, %r646;
	ld.shared.u32 	%r648, [%r45+200];
	ld.shared.u32 	%r649, [%r48+29184];
	add.s32 	%r650, %r649, %r648;
	min.s32 	%r651, %r639, %r650;
	ld.shared.u32 	%r652, [%r48+29312];
	add.s32 	%r653, %r652, %r648;
	min.s32 	%r654, %r642, %r653;
	ld.shared.u32 	%r655, [%r45+8392];
	add.s32 	%r656, %r649, %r655;
	min.s32 	%r657, %r645, %r656;
	add.s32 	%r658, %r652, %r655;
	min.s32 	%r659, %r647, %r658;
	ld.shared.u32 	%r660, [%r45+204];
	ld.shared.u32 	%r661, [%r48+29440];
	add.s32 	%r662, %r661, %r660;
	min.s32 	%r663, %r651, %r662;
	ld.shared.u32 	%r664, [%r48+29568];
	add.s32 	%r665, %r664, %r660;
	min.s32 	%r666, %r654, %r665;
	ld.shared.u32 	%r667, [%r45+8396];
	add.s32 	%r668, %r661, %r667;
	min.s32 	%r669, %r657, %r668;
	add.s32 	%r670, %r664, %r667;
	min.s32 	%r671, %r659, %r670;
	ld.shared.u32 	%r672, [%r45+208];
	ld.shared.u32 	%r673, [%r48+29696];
	add.s32 	%r674, %r673, %r672;
	min.s32 	%r675, %r663, %r674;
	ld.shared.u32 	%r676, [%r48+29824];
	add.s32 	%r677, %r676, %r672;
	min.s32 	%r678, %r666, %r677;
	ld.shared.u32 	%r679, [%r45+8400];
	add.s32 	%r680, %r673, %r679;
	min.s32 	%r681, %r669, %r680;
	add.s32 	%r682, %r676, %r679;
	min.s32 	%r683, %r671, %r682;
	ld.shared.u32 	%r684, [%r45+212];
	ld.shared.u32 	%r685, [%r48+29952];
	add.s32 	%r686, %r685, %r684;
	min.s32 	%r687, %r675, %r686;
	ld.shared.u32 	%r688, [%r48+30080];
	add.s32 	%r689, %r688, %r684;
	min.s32 	%r690, %r678, %r689;
	ld.shared.u32 	%r691, [%r45+8404];
	add.s32 	%r692, %r685, %r691;
	min.s32 	%r693, %r681, %r692;
	add.s32 	%r694, %r688, %r691;
	min.s32 	%r695, %r683, %r694;
	ld.shared.u32 	%r696, [%r45+216];
	ld.shared.u32 	%r697, [%r48+30208];
	add.s32 	%r698, %r697, %r696;
	min.s32 	%r699, %r687, %r698;
	ld.shared.u32 	%r700, [%r48+30336];
	add.s32 	%r701, %r700, %r696;
	min.s32 	%r702, %r690, %r701;
	ld.shared.u32 	%r703, [%r45+8408];
	add.s32 	%r704, %r697, %r703;
	min.s32 	%r705, %r693, %r704;
	add.s32 	%r706, %r700, %r703;
	min.s32 	%r707, %r695, %r706;
	ld.shared.u32 	%r708, [%r45+220];
	ld.shared.u32 	%r709, [%r48+30464];
	add.s32 	%r710, %r709, %r708;
	min.s32 	%r711, %r699, %r710;
	ld.shared.u32 	%r712, [%r48+30592];
	add.s32 	%r713, %r712, %r708;
	min.s32 	%r714, %r702, %r713;
	ld.shared.u32 	%r715, [%r45+8412];
	add.s32 	%r716, %r709, %r715;
	min.s32 	%r717, %r705, %r716;
	add.s32 	%r718, %r712, %r715;
	min.s32 	%r719, %r707, %r718;
	ld.shared.u32 	%r720, [%r45+224];
	ld.shared.u32 	%r721, [%r48+30720];
	add.s32 	%r722, %r721, %r720;
	min.s32 	%r723, %r711, %r722;
	ld.shared.u32 	%r724, [%r48+30848];
	add.s32 	%r725, %r724, %r720;
	min.s32 	%r726, %r714, %r725;
	ld.shared.u32 	%r727, [%r45+8416];
	add.s32 	%r728, %r721, %r727;
	min.s32 	%r729, %r717, %r728;
	add.s32 	%r730, %r724, %r727;
	min.s32 	%r731, %r719, %r730;
	ld.shared.u32 	%r732, [%r45+228];
	ld.shared.u32 	%r733, [%r48+30976];
	add.s32 	%r734, %r733, %r732;
	min.s32 	%r735, %r723, %r734;
	ld.shared.u32 	%r736, [%r48+31104];
	add.s32 	%r737, %r736, %r732;
	min.s32 	%r738, %r726, %r737;
	ld.shared.u32 	%r739, [%r45+8420];
	add.s32 	%r740, %r733, %r739;
	min.s32 	%r741, %r729, %r740;
	add.s32 	%r742, %r736, %r739;
	min.s32 	%r743, %r731, %r742;
	ld.shared.u32 	%r744, [%r45+232];
	ld.shared.u32 	%r745, [%r48+31232];
	add.s32 	%r746, %r745, %r744;
	min.s32 	%r747, %r735, %r746;
	ld.shared.u32 	%r748, [%r48+31360];
	add.s32 	%r749, %r748, %r744;
	min.s32 	%r750, %r738, %r749;
	ld.shared.u32 	%r751, [%r45+8424];
	add.s32 	%r752, %r745, %r751;
	min.s32 	%r753, %r741, %r752;
	add.s32 	%r754, %r748, %r751;
	min.s32 	%r755, %r743, %r754;
	ld.shared.u32 	%r756, [%r45+236];
	ld.shared.u32 	%r757, [%r48+31488];
	add.s32 	%r758, %r757, %r756;
	min.s32 	%r759, %r747, %r758;
	ld.shared.u32 	%r760, [%r48+31616];
	add.s32 	%r761, %r760, %r756;
	min.s32 	%r762, %r750, %r761;
	ld.shared.u32 	%r763, [%r45+8428];
	add.s32 	%r764, %r757, %r763;
	min.s32 	%r765, %r753, %r764;
	add.s32 	%r766, %r760, %r763;
	min.s32 	%r767, %r755, %r766;
	ld.shared.u32 	%r768, [%r45+240];
	ld.shared.u32 	%r769, [%r48+31744];
	add.s32 	%r770, %r769, %r768;
	min.s32 	%r771, %r759, %r770;
	ld.shared.u32 	%r772, [%r48+31872];
	add.s32 	%r773, %r772, %r768;
	min.s32 	%r774, %r762, %r773;
	ld.shared.u32 	%r775, [%r45+8432];
	add.s32 	%r776, %r769, %r775;
	min.s32 	%r777, %r765, %r776;
	add.s32 	%r778, %r772, %r775;
	min.s32 	%r779, %r767, %r778;
	ld.shared.u32 	%r780, [%r45+244];
	ld.shared.u32 	%r781, [%r48+32000];
	add.s32 	%r782, %r781, %r780;
	min.s32 	%r783, %r771, %r782;
	ld.shared.u32 	%r784, [%r48+32128];
	add.s32 	%r785, %r784, %r780;
	min.s32 	%r786, %r774, %r785;
	ld.shared.u32 	%r787, [%r45+8436];
	add.s32 	%r788, %r781, %r787;
	min.s32 	%r789, %r777, %r788;
	add.s32 	%r790, %r784, %r787;
	min.s32 	%r791, %r779, %r790;
	ld.shared.u32 	%r792, [%r45+248];
	ld.shared.u32 	%r793, [%r48+32256];
	add.s32 	%r794, %r793, %r792;
	min.s32 	%r795, %r783, %r794;
	ld.shared.u32 	%r796, [%r48+32384];
	add.s32 	%r797, %r796, %r792;
	min.s32 	%r798, %r786, %r797;
	ld.shared.u32 	%r799, [%r45+8440];
	add.s32 	%r800, %r793, %r799;
	min.s32 	%r801, %r789, %r800;
	add.s32 	%r802, %r796, %r799;
	min.s32 	%r803, %r791, %r802;
	ld.shared.u32 	%r804, [%r45+252];
	ld.shared.u32 	%r805, [%r48+32512];
	add.s32 	%r806, %r805, %r804;
	min.s32 	%r807, %r795, %r806;
	ld.shared.u32 	%r808, [%r48+32640];
	add.s32 	%r809, %r808, %r804;
	min.s32 	%r810, %r798, %r809;
	ld.shared.u32 	%r811, [%r45+8444];
	add.s32 	%r812, %r805, %r811;
	min.s32 	%r813, %r801, %r812;
	add.s32 	%r814, %r808, %r811;
	min.s32 	%r815, %r803, %r814;
	st.global.u32 	[%rd4], %r807;
	st.global.u32 	[%rd4+128], %r810;
	st.global.u32 	[%rd6], %r813;
	st.global.u32 	[%rd6+128], %r815;
	ret;

}
	// .globl	_Z13phase3_kernelPiii
.visible .entry _Z13phase3_kernelPiii(
	.param .u64 .ptr .align 1 _Z13phase3_kernelPiii_param_0,
	.param .u32 _Z13phase3_kernelPiii_param_1,
	.param .u32 _Z13phase3_kernelPiii_param_2
)
{
	.reg .pred 	%p<3>;
	.reg .b32 	%r<816>;
	.reg .b64 	%rd<15>;
	// demoted variable
	.shared .align 4 .b8 _ZZ13phase3_kernelPiiiE1s[32768];
	ld.param.u64 	%rd1, [_Z13phase3_kernelPiii_param_0];
	ld.param.u32 	%r1, [_Z13phase3_kernelPiii_param_1];
	ld.param.u32 	%r2, [_Z13phase3_kernelPiii_param_2];
	cvta.to.global.u64 	%rd2, %rd1;
	mov.u32 	%r3, %ctaid.x;
	setp.ge.u32 	%p1, %r3, %r2;
	selp.u32 	%r4, 1, 0, %p1;
	add.s32 	%r5, %r3, %r4;
	mov.u32 	%r6, %ctaid.y;
	setp.ge.u32 	%p2, %r6, %r2;
	selp.u32 	%r7, 1, 0, %p2;
	add.s32 	%r8, %r6, %r7;
	shl.b32 	%r9, %r8, 6;
	shl.b32 	%r10, %r5, 6;
	shl.b32 	%r11, %r2, 6;
	mov.u32 	%r12, %tid.y;
	mov.u32 	%r13, %tid.x;
	add.s32 	%r14, %r9, %r12;
	mul.lo.s32 	%r15, %r14, %r1;
	add.s32 	%r16, %r10, %r13;
	add.s32 	%r17, %r15, %r16;
	mul.wide.s32 	%rd3, %r17, 4;
	add.s64 	%rd4, %rd2, %rd3;
	ld.global.u32 	%r18, [%rd4];
	ld.global.u32 	%r19, [%rd4+128];
	shl.b32 	%r20, %r1, 5;
	add.s32 	%r21, %r15, %r20;
	add.s32 	%r22, %r21, %r16;
	mul.wide.s32 	%rd5, %r22, 4;
	add.s64 	%rd6, %rd2, %rd5;
	ld.global.u32 	%r23, [%rd6];
	ld.global.u32 	%r24, [%rd6+128];
	add.s32 	%r25, %r11, %r13;
	add.s32 	%r26, %r15, %r25;
	mul.wide.s32 	%rd7, %r26, 4;
	add.s64 	%rd8, %rd2, %rd7;
	ld.global.u32 	%r27, [%rd8];
	shl.b32 	%r28, %r12, 6;
	add.s32 	%r29, %r28, %r13;
	shl.b32 	%r30, %r29, 2;
	mov.u32 	%r31, _ZZ13phase3_kernelPiiiE1s;
	add.s32 	%r32, %r31, %r30;
	st.shared.u32 	[%r32], %r27;
	ld.global.u32 	%r33, [%rd8+128];
	st.shared.u32 	[%r32+128], %r33;
	add.s32 	%r34, %r21, %r25;
	mul.wide.s32 	%rd9, %r34, 4;
	add.s64 	%rd10, %rd2, %rd9;
	ld.global.u32 	%r35, [%rd10];
	st.shared.u32 	[%r32+8192], %r35;
	ld.global.u32 	%r36, [%rd10+128];
	st.shared.u32 	[%r32+8320], %r36;
	add.s32 	%r37, %r11, %r12;
	mad.lo.s32 	%r38, %r37, %r1, %r16;
	mul.wide.s32 	%rd11, %r38, 4;
	add.s64 	%rd12, %rd2, %rd11;
	ld.global.u32 	%r39, [%rd12];
	st.shared.u32 	[%r32+16384], %r39;
	ld.global.u32 	%r40, [%rd12+128];
	st.shared.u32 	[%r32+16512], %r40;
	add.s32 	%r41, %r38, %r20;
	mul.wide.s32 	%rd13, %r41, 4;
	add.s64 	%rd14, %rd2, %rd13;
	ld.global.u32 	%r42, [%rd14];
	st.shared.u32 	[%r32+24576], %r42;
	ld.global.u32 	%r43, [%rd14+128];
	st.shared.u32 	[%r32+24704], %r43;
	bar.sync 	0;
	shl.b32 	%r44, %r12, 8;
	add.s32 	%r45, %r31, %r44;
	ld.shared.u32 	%r46, [%r45];
	shl.b32 	%r47, %r13, 2;
	add.s32 	%r48, %r31, %r47;
	ld.shared.u32 	%r49, [%r48+16384];
	add.s32 	%r50, %r49, %r46;
	min.s32 	%r51, %r18, %r50;
	ld.shared.u32 	%r52, [%r48+16512];
	add.s32 	%r53, %r52, %r46;
	min.s32 	%r54, %r19, %r53;
	ld.shared.u32 	%r55, [%r45+8192];
	add.s32 	%r56, %r49, %r55;
	min.s32 	%r57, %r23, %r56;
	add.s32 	%r58, %r52, %r55;
	min.s32 	%r59, %r24, %r58;
	ld.shared.u32 	%r60, [%r45+4];
	ld.shared.u32 	%r61, [%r48+16640];
	add.s32 	%r62, %r61, %r60;
	min.s32 	%r63, %r51, %r62;
	ld.shared.u32 	%r64, [%r48+16768];
	add.s32 	%r65, %r64, %r60;
	min.s32 	%r66, %r54, %r65;
	ld.shared.u32 	%r67, [%r45+8196];
	add.s32 	%r68, %r61, %r67;
	min.s32 	%r69, %r57, %r68;
	add.s32 	%r70, %r64, %r67;
	min.s32 	%r71, %r59, %r70;
	ld.shared.u32 	%r72, [%r45+8];
	ld.shared.u32 	%r73, [%r48+16896];
	add.s32 	%r74, %r73, %r72;
	min.s32 	%r75, %r63, %r74;
	ld.shared.u32 	%r76, [%r48+17024];
	add.s32 	%r77, %r76, %r72;
	min.s32 	%r78, %r66, %r77;
	ld.shared.u32 	%r79, [%r45+8200];
	add.s32 	%r80, %r73, %r79;
	min.s32 	%r81, %r69, %r80;
	add.s32 	%r82, %r76, %r79;
	min.s32 	%r83, %r71, %r82;
	ld.shared.u32 	%r84, [%r45+12];
	ld.shared.u32 	%r85, [%r48+17152];
	add.s32 	%r86, %r85, %r84;
	min.s32 	%r87, %r75, %r86;
	ld.shared.u32 	%r88, [%r48+17280];
	add.s32 	%r89, %r88, %r84;
	min.s32 	%r90, %r78, %r89;
	ld.shared.u32 	%r91, [%r45+8204];
	add.s32 	%r92, %r85, %r91;
	min.s32 	%r93, %r81, %r92;
	add.s32 	%r94, %r88, %r91;
	min.s32 	%r95, %r83, %r94;
	ld.shared.u32 	%r96, [%r45+16];
	ld.shared.u32 	%r97, [%r48+17408];
	add.s32 	%r98, %r97, %r96;
	min.s32 	%r99, %r87, %r98;
	ld.shared.u32 	%r100, [%r48+17536];
	add.s32 	%r101, %r100, %r96;
	min.s32 	%r102, %r90, %r101;
	ld.shared.u32 	%r103, [%r45+8208];
	add.s32 	%r104, %r97, %r103;
	min.s32 	%r105, %r93, %r104;
	add.s32 	%r106, %r100, %r103;
	min.s32 	%r107, %r95, %r106;
	ld.shared.u32 	%r108, [%r45+20];
	ld.shared.u32 	%r109, [%r48+17664];
	add.s32 	%r110, %r109, %r108;
	min.s32 	%r111, %r99, %r110;
	ld.shared.u32 	%r112, [%r48+17792];
	add.s32 	%r113, %r112, %r108;
	min.s32 	%r114, %r102, %r113;
	ld.shared.u32 	%r115, [%r45+8212];
	add.s32 	%r116, %r109, %r115;
	min.s32 	%r117, %r105, %r116;
	add.s32 	%r118, %r112, %r115;
	min.s32 	%r119, %r107, %r118;
	ld.shared.u32 	%r120, [%r45+24];
	ld.shared.u32 	%r121, [%r48+17920];
	add.s32 	%r122, %r121, %r120;
	min.s32 	%r123, %r111, %r122;
	ld.shared.u32 	%r124, [%r48+18048];
	add.s32 	%r125, %r124, %r120;
	min.s32 	%r126, %r114, %r125;
	ld.shared.u32 	%r127, [%r45+8216];
	add.s32 	%r128, %r121, %r127;
	min.s32 	%r129, %r117, %r128;
	add.s32 	%r130, %r124, %r127;
	min.s32 	%r131, %r119, %r130;
	ld.shared.u32 	%r132, [%r45+28];
	ld.shared.u32 	%r133, [%r48+18176];
	add.s32 	%r134, %r133, %r132;
	min.s32 	%r135, %r123, %r134;
	ld.shared.u32 	%r136, [%r48+18304];
	add.s32 	%r137, %r136, %r132;
	min.s32 	%r138, %r126, %r137;
	ld.shared.u32 	%r139, [%r45+8220];
	add.s32 	%r140, %r133, %r139;
	min.s32 	%r141, %r129, %r140;
	add.s32 	%r142, %r136, %r139;
	min.s32 	%r143, %r131, %r142;
	ld.shared.u32 	%r144, [%r45+32];
	ld.shared.u32 	%r145, [%r48+18432];
	add.s32 	%r146, %r145, %r144;
	min.s32 	%r147, %r135, %r146;
	ld.shared.u32 	%r148, [%r48+18560];
	add.s32 	%r149, %r148, %r144;
	min.s32 	%r150, %r138, %r149;
	ld.shared.u32 	%r151, [%r45+8224];
	add.s32 	%r152, %r145, %r151;
	min.s32 	%r153, %r141, %r152;
	add.s32 	%r154, %r148, %r151;
	min.s32 	%r155, %r143, %r154;
	ld.shared.u32 	%r156, [%r45+36];
	ld.shared.u32 	%r157, [%r48+18688];
	add.s32 	%r158, %r157, %r156;
	min.s32 	%r159, %r147, %r158;
	ld.shared.u32 	%r160, [%r48+18816];
	add.s32 	%r161, %r160, %r156;
	min.s32 	%r162, %r150, %r161;
	ld.shared.u32 	%r163, [%r45+8228];
	add.s32 	%r164, %r157, %r163;
	min.s32 	%r165, %r153, %r164;
	add.s32 	%r166, %r160, %r163;
	min.s32 	%r167, %r155, %r166;
	ld.shared.u32 	%r168, [%r45+40];
	ld.shared.u32 	%r169, [%r48+18944];
	add.s32 	%r170, %r169, %r168;
	min.s32 	%r171, %r159, %r170;
	ld.shared.u32 	%r172, [%r48+19072];
	add.s32 	%r173, %r172, %r168;
	min.s32 	%r174, %r162, %r173;
	ld.shared.u32 	%r175, [%r45+8232];
	add.s32 	%r176, %r169, %r175;
	min.s32 	%r177, %r165, %r176;
	add.s32 	%r178, %r172, %r175;
	min.s32 	%r179, %r167, %r178;
	ld.shared.u32 	%r180, [%r45+44];
	ld.shared.u32 	%r181, [%r48+19200];
	add.s32 	%r182, %r181, %r180;
	min.s32 	%r183, %r171, %r182;
	ld.shared.u32 	%r184, [%r48+19328];
	add.s32 	%r185, %r184, %r180;
	min.s32 	%r186, %r174, %r185;
	ld.shared.u32 	%r187, [%r45+8236];
	add.s32 	%r188, %r181, %r187;
	min.s32 	%r189, %r177, %r188;
	add.s32 	%r190, %r184, %r187;
	min.s32 	%r191, %r179, %r190;
	ld.shared.u32 	%r192, [%r45+48];
	ld.shared.u32 	%r193, [%r48+19456];
	add.s32 	%r194, %r193, %r192;
	min.s32 	%r195, %r183, %r194;
	ld.shared.u32 	%r196, [%r48+19584];
	add.s32 	%r197, %r196, %r192;
	min.s32 	%r198, %r186, %r197;
	ld.shared.u32 	%r199, [%r45+8240];
	add.s32 	%r200, %r193, %r199;
	min.s32 	%r201, %r189, %r200;
	add.s32 	%r202, %r196, %r199;
	min.s32 	%r203, %r191, %r202;
	ld.shared.u32 	%r204, [%r45+52];
	ld.shared.u32 	%r205, [%r48+19712];
	add.s32 	%r206, %r205, %r204;
	min.s32 	%r207, %r195, %r206;
	ld.shared.u32 	%r208, [%r48+19840];
	add.s32 	%r209, %r208, %r204;
	min.s32 	%r210, %r198, %r209;
	ld.shared.u32 	%r211, [%r45+8244];
	add.s32 	%r212, %r205, %r211;
	min.s32 	%r213, %r201, %r212;
	add.s32 	%r214, %r208, %r211;
	min.s32 	%r215, %r203, %r214;
	ld.shared.u32 	%r216, [%r45+56];
	ld.shared.u32 	%r217, [%r48+19968];
	add.s32 	%r218, %r217, %r216;
	min.s32 	%r219, %r207, %r218;
	ld.shared.u32 	%r220, [%r48+20096];
	add.s32 	%r221, %r220, %r216;
	min.s32 	%r222, %r210, %r221;
	ld.shared.u32 	%r223, [%r45+8248];
	add.s32 	%r224, %r217, %r223;
	min.s32 	%r225, %r213, %r224;
	add.s32 	%r226, %r220, %r223;
	min.s32 	%r227, %r215, %r226;
	ld.shared.u32 	%r228, [%r45+60];
	ld.shared.u32 	%r229, [%r48+20224];
	add.s32 	%r230, %r229, %r228;
	min.s32 	%r231, %r219, %r230;
	ld.shared.u32 	%r232, [%r48+20352];
	add.s32 	%r233, %r232, %r228;
	min.s32 	%r234, %r222, %r233;
	ld.shared.u32 	%r235, [%r45+8252];
	add.s32 	%r236, %r229, %r235;
	min.s32 	%r237, %r225, %r236;
	add.s32 	%r238, %r232, %r235;
	min.s32 	%r239, %r227, %r238;
	ld.shared.u32 	%r240, [%r45+64];
	ld.shared.u32 	%r241, [%r48+20480];
	add.s32 	%r242, %r241, %r240;
	min.s32 	%r243, %r231, %r242;
	ld.shared.u32 	%r244, [%r48+20608];
	add.s32 	%r245, %r244, %r240;
	min.s32 	%r246, %r234, %r245;
	ld.shared.u32 	%r247, [%r45+8256];
	add.s32 	%r248, %r241, %r247;
	min.s32 	%r249, %r237, %r248;
	add.s32 	%r250, %r244, %r247;
	min.s32 	%r251, %r239, %r250;
	ld.shared.u32 	%r252, [%r45+68];
	ld.shared.u32 	%r253, [%r48+20736];
	add.s32 	%r254, %r253, %r252;
	min.s32 	%r255, %r243, %r254;
	ld.shared.u32 	%r256, [%r48+20864];
	add.s32 	%r257, %r256, %r252;
	min.s32 	%r258, %r246, %r257;
	ld.shared.u32 	%r259, [%r45+8260];
	add.s32 	%r260, %r253, %r259;
	min.s32 	%r261, %r249, %r260;
	add.s32 	%r262, %r256, %r259;
	min.s32 	%r263, %r251, %r262;
	ld.shared.u32 	%r264, [%r45+72];
	ld.shared.u32 	%r265, [%r48+20992];
	add.s32 	%r266, %r265, %r264;
	min.s32 	%r267, %r255, %r266;
	ld.shared.u32 	%r268, [%r48+21120];
	add.s32 	%r269, %r268, %r264;
	min.s32 	%r270, %r258, %r269;
	ld.shared.u32 	%r271, [%r45+8264];
	add.s32 	%r272, %r265, %r271;
	min.s32 	%r273, %r261, %r272;
	add.s32 	%r274, %r268, %r271;
	min.s32 	%r275, %r263, %r274;
	ld.shared.u32 	%r276, [%r45+76];
	ld.shared.u32 	%r277, [%r48+21248];
	add.s32 	%r278, %r277, %r276;
	min.s32 	%r279, %r267, %r278;
	ld.shared.u32 	%r280, [%r48+21376];
	add.s32 	%r281, %r280, %r276;
	min.s32 	%r282, %r270, %r281;
	ld.shared.u32 	%r283, [%r45+8268];
	add.s32 	%r284, %r277, %r283;
	min.s32 	%r285, %r273, %r284;
	add.s32 	%r286, %r280, %r283;
	min.s32 	%r287, %r275, %r286;
	ld.shared.u32 	%r288, [%r45+80];
	ld.shared.u32 	%r289, [%r48+21504];
	add.s32 	%r290, %r289, %r288;
	min.s32 	%r291, %r279, %r290;
	ld.shared.u32 	%r292, [%r48+21632];
	add.s32 	%r293, %r292, %r288;
	min.s32 	%r294, %r282, %r293;
	ld.shared.u32 	%r295, [%r45+8272];
	add.s32 	%r296, %r289, %r295;
	min.s32 	%r297, %r285, %r296;
	add.s32 	%r298, %r292, %r295;
	min.s32 	%r299, %r287, %r298;
	ld.shared.u32 	%r300, [%r45+84];
	ld.shared.u32 	%r301, [%r48+21760];
	add.s32 	%r302, %r301, %r300;
	min.s32 	%r303, %r291, %r302;
	ld.shared.u32 	%r304, [%r48+21888];
	add.s32 	%r305, %r304, %r300;
	min.s32 	%r306, %r294, %r305;
	ld.shared.u32 	%r307, [%r45+8276];
	add.s32 	%r308, %r301, %r307;
	min.s32 	%r309, %r297, %r308;
	add.s32 	%r310, %r304, %r307;
	min.s32 	%r311, %r299, %r310;
	ld.shared.u32 	%r312, [%r45+88];
	ld.shared.u32 	%r313, [%r48+22016];
	add.s32 	%r314, %r313, %r312;
	min.s32 	%r315, %r303, %r314;
	ld.shared.u32 	%r316, [%r48+22144];
	add.s32 	%r317, %r316, %r312;
	min.s32 	%r318, %r306, %r317;
	ld.shared.u32 	%r319, [%r45+8280];
	add.s32 	%r320, %r313, %r319;
	min.s32 	%r321, %r309, %r320;
	add.s32 	%r322, %r316, %r319;
	min.s32 	%r323, %r311, %r322;
	ld.shared.u32 	%r324, [%r45+92];
	ld.shared.u32 	%r325, [%r48+22272];
	add.s32 	%r326, %r325, %r324;
	min.s32 	%r327, %r315, %r326;
	ld.shared.u32 	%r328, [%r48+22400];
	add.s32 	%r329, %r328, %r324;
	min.s32 	%r330, %r318, %r329;
	ld.shared.u32 	%r331, [%r45+8284];
	add.s32 	%r332, %r325, %r331;
	min.s32 	%r333, %r321, %r332;
	add.s32 	%r334, %r328, %r331;
	min.s32 	%r335, %r323, %r334;
	ld.shared.u32 	%r336, [%r45+96];
	ld.shared.u32 	%r337, [%r48+22528];
	add.s32 	%r338, %r337, %r336;
	min.s32 	%r339, %r327, %r338;
	ld.shared.u32 	%r340, [%r48+22656];
	add.s32 	%r341, %r340, %r336;
	min.s32 	%r342, %r330, %r341;
	ld.shared.u32 	%r343, [%r45+8288];
	add.s32 	%r344, %r337, %r343;
	min.s32 	%r345, %r333, %r344;
	add.s32 	%r346, %r340, %r343;
	min.s32 	%r347, %r335, %r346;
	ld.shared.u32 	%r348, [%r45+100];
	ld.shared.u32 	%r349, [%r48+22784];
	add.s32 	%r350, %r349, %r348;
	min.s32 	%r351, %r339, %r350;
	ld.shared.u32 	%r352, [%r48+22912];
	add.s32 	%r353, %r352, %r348;
	min.s32 	%r354, %r342, %r353;
	ld.shared.u32 	%r355, [%r45+8292];
	add.s32 	%r356, %r349, %r355;
	min.s32 	%r357, %r345, %r356;
	add.s32 	%r358, %r352, %r355;
	min.s32 	%r359, %r347, %r358;
	ld.shared.u32 	%r360, [%r45+104];
	ld.shared.u32 	%r361, [%r48+23040];
	add.s32 	%r362, %r361, %r360;
	min.s32 	%r363, %r351, %r362;
	ld.shared.u32 	%r364, [%r48+23168];
	add.s32 	%r365, %r364, %r360;
	min.s32 	%r366, %r354, %r365;
	ld.shared.u32 	%r367, [%r45+8296];
	add.s32 	%r368, %r361, %r367;
	min.s32 	%r369, %r357, %r368;
	add.s32 	%r370, %r364, %r367;
	min.s32 	%r371, %r359, %r370;
	ld.shared.u32 	%r372, [%r45+108];
	ld.shared.u32 	%r373, [%r48+23296];
	add.s32 	%r374, %r373, %r372;
	min.s32 	%r375, %r363, %r374;
	ld.shared.u32 	%r376, [%r48+23424];
	add.s32 	%r377, %r376, %r372;
	min.s32 	%r378, %r366, %r377;
	ld.shared.u32 	%r379, [%r45+8300];
	add.s32 	%r380, %r373, %r379;
	min.s32 	%r381, %r369, %r380;
	add.s32 	%r382, %r376, %r379;
	min.s32 	%r383, %r371, %r382;
	ld.shared.u32 	%r384, [%r45+112];
	ld.shared.u32 	%r385, [%r48+23552];
	add.s32 	%r386, %r385, %r384;
	min.s32 	%r387, %r375, %r386;
	ld.shared.u32 	%r388, [%r48+23680];
	add.s32 	%r389, %r388, %r384;
	min.s32 	%r390, %r378, %r389;
	ld.shared.u32 	%r391, [%r45+8304];
	add.s32 	%r392, %r385, %r391;
	min.s32 	%r393, %r381, %r392;
	add.s32 	%r394, %r388, %r391;
	min.s32 	%r395, %r383, %r394;
	ld.shared.u32 	%r396, [%r45+116];
	ld.shared.u32 	%r397, [%r48+23808];
	add.s32 	%r398, %r397, %r396;
	min.s32 	%r399, %r387, %r398;
	ld.shared.u32 	%r400, [%r48+23936];
	add.s32 	%r401, %r400, %r396;
	min.s32 	%r402, %r390, %r401;
	ld.shared.u32 	%r403, [%r45+8308];
	add.s32 	%r404, %r397, %r403;
	min.s32 	%r405, %r393, %r404;
	add.s32 	%r406, %r400, %r403;
	min.s32 	%r407, %r395, %r406;
	ld.shared.u32 	%r408, [%r45+120];
	ld.shared.u32 	%r409, [%r48+24064];
	add.s32 	%r410, %r409, %r408;
	min.s32 	%r411, %r399, %r410;
	ld.shared.u32 	%r412, [%r48+24192];
	add.s32 	%r413, %r412, %r408;
	min.s32 	%r414, %r402, %r413;
	ld.shared.u32 	%r415, [%r45+8312];
	add.s32 	%r416, %r409, %r415;
	min.s32 	%r417, %r405, %r416;
	add.s32 	%r418, %r412, %r415;
	min.s32 	%r419, %r407, %r418;
	ld.shared.u32 	%r420, [%r45+124];
	ld.shared.u32 	%r421, [%r48+24320];
	add.s32 	%r422, %r421, %r420;
	min.s32 	%r423, %r411, %r422;
	ld.shared.u32 	%r424, [%r48+24448];
	add.s32 	%r425, %r424, %r420;
	min.s32 	%r426, %r414, %r425;
	ld.shared.u32 	%r427, [%r45+8316];
	add.s32 	%r428, %r421, %r427;
	min.s32 	%r429, %r417, %r428;
	add.s32 	%r430, %r424, %r427;
	min.s32 	%r431, %r419, %r430;
	ld.shared.u32 	%r432, [%r45+128];
	ld.shared.u32 	%r433, [%r48+24576];
	add.s32 	%r434, %r433, %r432;
	min.s32 	%r435, %r423, %r434;
	ld.shared.u32 	%r436, [%r48+24704];
	add.s32 	%r437, %r436, %r432;
	min.s32 	%r438, %r426, %r437;
	ld.shared.u32 	%r439, [%r45+8320];
	add.s32 	%r440, %r433, %r439;
	min.s32 	%r441, %r429, %r440;
	add.s32 	%r442, %r436, %r439;
	min.s32 	%r443, %r431, %r442;
	ld.shared.u32 	%r444, [%r45+132];
	ld.shared.u32 	%r445, [%r48+24832];
	add.s32 	%r446, %r445, %r444;
	min.s32 	%r447, %r435, %r446;
	ld.shared.u32 	%r448, [%r48+24960];
	add.s32 	%r449, %r448, %r444;
	min.s32 	%r450, %r438, %r449;
	ld.shared.u32 	%r451, [%r45+8324];
	add.s32 	%r452, %r445, %r451;
	min.s32 	%r453, %r441, %r452;
	add.s32 	%r454, %r448, %r451;
	min.s32 	%r455, %r443, %r454;
	ld.shared.u32 	%r456, [%r45+136];
	ld.shared.u32 	%r457, [%r48+25088];
	add.s32 	%r458, %r457, %r456;
	min.s32 	%r459, %r447, %r458;
	ld.shared.u32 	%r460, [%r48+25216];
	add.s32 	%r461, %r460, %r456;
	min.s32 	%r462, %r450, %r461;
	ld.shared.u32 	%r463, [%r45+8328];
	add.s32 	%r464, %r457, %r463;
	min.s32 	%r465, %r453, %r464;
	add.s32 	%r466, %r460, %r463;
	min.s32 	%r467, %r455, %r466;
	ld.shared.u32 	%r468, [%r45+140];
	ld.shared.u32 	%r469, [%r48+25344];
	add.s32 	%r470, %r469, %r468;
	min.s32 	%r471, %r459, %r470;
	ld.shared.u32 	%r472, [%r48+25472];
	add.s32 	%r473, %r472, %r468;
	min.s32 	%r474, %r462, %r473;
	ld.shared.u32 	%r475, [%r45+8332];
	add.s32 	%r476, %r469, %r475;
	min.s32 	%r477, %r465, %r476;
	add.s32 	%r478, %r472, %r475;
	min.s32 	%r479, %r467, %r478;
	ld.shared.u32 	%r480, [%r45+144];
	ld.shared.u32 	%r481, [%r48+25600];
	add.s32 	%r482, %r481, %r480;
	min.s32 	%r483, %r471, %r482;
	ld.shared.u32 	%r484, [%r48+25728];
	add.s32 	%r485, %r484, %r480;
	min.s32 	%r486, %r474, %r485;
	ld.shared.u32 	%r487, [%r45+8336];
	add.s32 	%r488, %r481, %r487;
	min.s32 	%r489, %r477, %r488;
	add.s32 	%r490, %r484, %r487;
	min.s32 	%r491, %r479, %r490;
	ld.shared.u32 	%r492, [%r45+148];
	ld.shared.u32 	%r493, [%r48+25856];
	add.s32 	%r494, %r493, %r492;
	min.s32 	%r495, %r483, %r494;
	ld.shared.u32 	%r496, [%r48+25984];
	add.s32 	%r497, %r496, %r492;
	min.s32 	%r498, %r486, %r497;
	ld.shared.u32 	%r499, [%r45+8340];
	add.s32 	%r500, %r493, %r499;
	min.s32 	%r501, %r489, %r500;
	add.s32 	%r502, %r496, %r499;
	min.s32 	%r503, %r491, %r502;
	ld.shared.u32 	%r504, [%r45+152];
	ld.shared.u32 	%r505, [%r48+26112];
	add.s32 	%r506, %r505, %r504;
	min.s32 	%r507, %r495, %r506;
	ld.shared.u32 	%r508, [%r48+26240];
	add.s32 	%r509, %r508, %r504;
	min.s32 	%r510, %r498, %r509;
	ld.shared.u32 	%r511, [%r45+8344];
	add.s32 	%r512, %r505, %r511;
	min.s32 	%r513, %r501, %r512;
	add.s32 	%r514, %r508, %r511;
	min.s32 	%r515, %r503, %r514;
	ld.shared.u32 	%r516, [%r45+156];
	ld.shared.u32 	%r517, [%r48+26368];
	add.s32 	%r518, %r517, %r516;
	min.s32 	%r519, %r507, %r518;
	ld.shared.u32 	%r520, [%r48+26496];
	add.s32 	%r521, %r520, %r516;
	min.s32 	%r522, %r510, %r521;
	ld.shared.u32 	%r523, [%r45+8348];
	add.s32 	%r524, %r517, %r523;
	min.s32 	%r525, %r513, %r524;
	add.s32 	%r526, %r520, %r523;
	min.s32 	%r527, %r515, %r526;
	ld.shared.u32 	%r528, [%r45+160];
	ld.shared.u32 	%r529, [%r48+26624];
	add.s32 	%r530, %r529, %r528;
	min.s32 	%r531, %r519, %r530;
	ld.shared.u32 	%r532, [%r48+26752];
	add.s32 	%r533, %r532, %r528;
	min.s32 	%r534, %r522, %r533;
	ld.shared.u32 	%r535, [%r45+8352];
	add.s32 	%r536, %r529, %r535;
	min.s32 	%r537, %r525, %r536;
	add.s32 	%r538, %r532, %r535;
	min.s32 	%r539, %r527, %r538;
	ld.shared.u32 	%r540, [%r45+164];
	ld.shared.u32 	%r541, [%r48+26880];
	add.s32 	%r542, %r541, %r540;
	min.s32 	%r543, %r531, %r542;
	ld.shared.u32 	%r544, [%r48+27008];
	add.s32 	%r545, %r544, %r540;
	min.s32 	%r546, %r534, %r545;
	ld.shared.u32 	%r547, [%r45+8356];
	add.s32 	%r548, %r541, %r547;
	min.s32 	%r549, %r537, %r548;
	add.s32 	%r550, %r544, %r547;
	min.s32 	%r551, %r539, %r550;
	ld.shared.u32 	%r552, [%r45+168];
	ld.shared.u32 	%r553, [%r48+27136];
	add.s32 	%r554, %r553, %r552;
	min.s32 	%r555, %r543, %r554;
	ld.shared.u32 	%r556, [%r48+27264];
	add.s32 	%r557, %r556, %r552;
	min.s32 	%r558, %r546, %r557;
	ld.shared.u32 	%r559, [%r45+8360];
	add.s32 	%r560, %r553, %r559;
	min.s32 	%r561, %r549, %r560;
	add.s32 	%r562, %r556, %r559;
	min.s32 	%r563, %r551, %r562;
	ld.shared.u32 	%r564, [%r45+172];
	ld.shared.u32 	%r565, [%r48+27392];
	add.s32 	%r566, %r565, %r564;
	min.s32 	%r567, %r555, %r566;
	ld.shared.u32 	%r568, [%r48+27520];
	add.s32 	%r569, %r568, %r564;
	min.s32 	%r570, %r558, %r569;
	ld.shared.u32 	%r571, [%r45+8364];
	add.s32 	%r572, %r565, %r571;
	min.s32 	%r573, %r561, %r572;
	add.s32 	%r574, %r568, %r571;
	min.s32 	%r575, %r563, %r574;
	ld.shared.u32 	%r576, [%r45+176];
	ld.shared.u32 	%r577, [%r48+27648];
	add.s32 	%r578, %r577, %r576;
	min.s32 	%r579, %r567, %r578;
	ld.shared.u32 	%r580, [%r48+27776];
	add.s32 	%r581, %r580, %r576;
	min.s32 	%r582, %r570, %r581;
	ld.shared.u32 	%r583, [%r45+8368];
	add.s32 	%r584, %r577, %r583;
	min.s32 	%r585, %r573, %r584;
	add.s32 	%r586, %r580, %r583;
	min.s32 	%r587, %r575, %r586;
	ld.shared.u32 	%r588, [%r45+180];
	ld.shared.u32 	%r589, [%r48+27904];
	add.s32 	%r590, %r589, %r588;
	min.s32 	%r591, %r579, %r590;
	ld.shared.u32 	%r592, [%r48+28032];
	add.s32 	%r593, %r592, %r588;
	min.s32 	%r594, %r582, %r593;
	ld.shared.u32 	%r595, [%r45+8372];
	add.s32 	%r596, %r589, %r595;
	min.s32 	%r597, %r585, %r596;
	add.s32 	%r598, %r592, %r595;
	min.s32 	%r599, %r587, %r598;
	ld.shared.u32 	%r600, [%r45+184];
	ld.shared.u32 	%r601, [%r48+28160];
	add.s32 	%r602, %r601, %r600;
	min.s32 	%r603, %r591, %r602;
	ld.shared.u32 	%r604, [%r48+28288];
	add.s32 	%r605, %r604, %r600;
	min.s32 	%r606, %r594, %r605;
	ld.shared.u32 	%r607, [%r45+8376];
	add.s32 	%r608, %r601, %r607;
	min.s32 	%r609, %r597, %r608;
	add.s32 	%r610, %r604, %r607;
	min.s32 	%r611, %r599, %r610;
	ld.shared.u32 	%r612, [%r45+188];
	ld.shared.u32 	%r613, [%r48+28416];
	add.s32 	%r614, %r613, %r612;
	min.s32 	%r615, %r603, %r614;
	ld.shared.u32 	%r616, [%r48+28544];
	add.s32 	%r617, %r616, %r612;
	min.s32 	%r618, %r606, %r617;
	ld.shared.u32 	%r619, [%r45+8380];
	add.s32 	%r620, %r613, %r619;
	min.s32 	%r621, %r609, %r620;
	add.s32 	%r622, %r616, %r619;
	min.s32 	%r623, %r611, %r622;
	ld.shared.u32 	%r624, [%r45+192];
	ld.shared.u32 	%r625, [%r48+28672];
	add.s32 	%r626, %r625, %r624;
	min.s32 	%r627, %r615, %r626;
	ld.shared.u32 	%r628, [%r48+28800];
	add.s32 	%r629, %r628, %r624;
	min.s32 	%r630, %r618, %r629;
	ld.shared.u32 	%r631, [%r45+8384];
	add.s32 	%r632, %r625, %r631;
	min.s32 	%r633, %r621, %r632;
	add.s32 	%r634, %r628, %r631;
	min.s32 	%r635, %r623, %r634;
	ld.shared.u32 	%r636, [%r45+196];
	ld.shared.u32 	%r637, [%r48+28928];
	add.s32 	%r638, %r637, %r636;
	min.s32 	%r639, %r627, %r638;
	ld.shared.u32 	%r640, [%r48+29056];
	add.s32 	%r641, %r640, %r636;
	min.s32 	%r642, %r630, %r641;
	ld.shared.u32 	%r643, [%r45+8388];
	add.s32 	%r644, %r637, %r643;
	min.s32 	%r645, %r633, %r644;
	add.s32 	%r646, %r640, %r643;
	min.s32 	%r647, %r635, %r646;
	ld.shared.u32 	%r648, [%r45+200];
	ld.shared.u32 	%r649, [%r48+29184];
	add.s32 	%r650, %r649, %r648;
	min.s32 	%r651, %r639, %r650;
	ld.shared.u32 	%r652, [%r48+29312];
	add.s32 	%r653, %r652, %r648;
	min.s32 	%r654, %r642, %r653;
	ld.shared.u32 	%r655, [%r45+8392];
	add.s32 	%r656, %r649, %r655;
	min.s32 	%r657, %r645, %r656;
	add.s32 	%r658, %r652, %r655;
	min.s32 	%r659, %r647, %r658;
	ld.shared.u32 	%r660, [%r45+204];
	ld.shared.u32 	%r661, [%r48+29440];
	add.s32 	%r662, %r661, %r660;
	min.s32 	%r663, %r651, %r662;
	ld.shared.u32 	%r664, [%r48+29568];
	add.s32 	%r665, %r664, %r660;
	min.s32 	%r666, %r654, %r665;
	ld.shared.u32 	%r667, [%r45+8396];
	add.s32 	%r668, %r661, %r667;
	min.s32 	%r669, %r657, %r668;
	add.s32 	%r670, %r664, %r667;
	min.s32 	%r671, %r659, %r670;
	ld.shared.u32 	%r672, [%r45+208];
	ld.shared.u32 	%r673, [%r48+29696];
	add.s32 	%r674, %r673, %r672;
	min.s32 	%r675, %r663, %r674;
	ld.shared.u32 	%r676, [%r48+29824];
	add.s32 	%r677, %r676, %r672;
	min.s32 	%r678, %r666, %r677;
	ld.shared.u32 	%r679, [%r45+8400];
	add.s32 	%r680, %r673, %r679;
	min.s32 	%r681, %r669, %r680;
	add.s32 	%r682, %r676, %r679;
	min.s32 	%r683, %r671, %r682;
	ld.shared.u32 	%r684, [%r45+212];
	ld.shared.u32 	%r685, [%r48+29952];
	add.s32 	%r686, %r685, %r684;
	min.s32 	%r687, %r675, %r686;
	ld.shared.u32 	%r688, [%r48+30080];
	add.s32 	%r689, %r688, %r684;
	min.s32 	%r690, %r678, %r689;
	ld.shared.u32 	%r691, [%r45+8404];
	add.s32 	%r692, %r685, %r691;
	min.s32 	%r693, %r681, %r692;
	add.s32 	%r694, %r688, %r691;
	min.s32 	%r695, %r683, %r694;
	ld.shared.u32 	%r696, [%r45+216];
	ld.shared.u32 	%r697, [%r48+30208];
	add.s32 	%r698, %r697, %r696;
	min.s32 	%r699, %r687, %r698;
	ld.shared.u32 	%r700, [%r48+30336];
	add.s32 	%r701, %r700, %r696;
	min.s32 	%r702, %r690, %r701;
	ld.shared.u32 	%r703, [%r45+8408];
	add.s32 	%r704, %r697, %r703;
	min.s32 	%r705, %r693, %r704;
	add.s32 	%r706, %r700, %r703;
	min.s32 	%r707, %r695, %r706;
	ld.shared.u32 	%r708, [%r45+220];
	ld.shared.u32 	%r709, [%r48+30464];
	add.s32 	%r710, %r709, %r708;
	min.s32 	%r711, %r699, %r710;
	ld.shared.u32 	%r712, [%r48+30592];
	add.s32 	%r713, %r712, %r708;
	min.s32 	%r714, %r702, %r713;
	ld.shared.u32 	%r715, [%r45+8412];
	add.s32 	%r716, %r709, %r715;
	min.s32 	%r717, %r705, %r716;
	add.s32 	%r718, %r712, %r715;
	min.s32 	%r719, %r707, %r718;
	ld.shared.u32 	%r720, [%r45+224];
	ld.shared.u32 	%r721, [%r48+30720];
	add.s32 	%r722, %r721, %r720;
	min.s32 	%r723, %r711, %r722;
	ld.shared.u32 	%r724, [%r48+30848];
	add.s32 	%r725, %r724, %r720;
	min.s32 	%r726, %r714, %r725;
	ld.shared.u32 	%r727, [%r45+8416];
	add.s32 	%r728, %r721, %r727;
	min.s32 	%r729, %r717, %r728;
	add.s32 	%r730, %r724, %r727;
	min.s32 	%r731, %r719, %r730;
	ld.shared.u32 	%r732, [%r45+228];
	ld.shared.u32 	%r733, [%r48+30976];
	add.s32 	%r734, %r733, %r732;
	min.s32 	%r735, %r723, %r734;
	ld.shared.u32 	%r736, [%r48+31104];
	add.s32 	%r737, %r736, %r732;
	min.s32 	%r738, %r726, %r737;
	ld.shared.u32 	%r739, [%r45+8420];
	add.s32 	%r740, %r733, %r739;
	min.s32 	%r741, %r729, %r740;
	add.s32 	%r742, %r736, %r739;
	min.s32 	%r743, %r731, %r742;
	ld.shared.u32 	%r744, [%r45+232];
	ld.shared.u32 	%r745, [%r48+31232];
	add.s32 	%r746, %r745, %r744;
	min.s32 	%r747, %r735, %r746;
	ld.shared.u32 	%r748, [%r48+31360];
	add.s32 	%r749, %r748, %r744;
	min.s32 	%r750, %r738, %r749;
	ld.shared.u32 	%r751, [%r45+8424];
	add.s32 	%r752, %r745, %r751;
	min.s32 	%r753, %r741, %r752;
	add.s32 	%r754, %r748, %r751;
	min.s32 	%r755, %r743, %r754;
	ld.shared.u32 	%r756, [%r45+236];
	ld.shared.u32 	%r757, [%r48+31488];
	add.s32 	%r758, %r757, %r756;
	min.s32 	%r759, %r747, %r758;
	ld.shared.u32 	%r760, [%r48+31616];
	add.s32 	%r761, %r760, %r756;
	min.s32 	%r762, %r750, %r761;
	ld.shared.u32 	%r763, [%r45+8428];
	add.s32 	%r764, %r757, %r763;
	min.s32 	%r765, %r753, %r764;
	add.s32 	%r766, %r760, %r763;
	min.s32 	%r767, %r755, %r766;
	ld.shared.u32 	%r768, [%r45+240];
	ld.shared.u32 	%r769, [%r48+31744];
	add.s32 	%r770, %r769, %r768;
	min.s32 	%r771, %r759, %r770;
	ld.shared.u32 	%r772, [%r48+31872];
	add.s32 	%r773, %r772, %r768;
	min.s32 	%r774, %r762, %r773;
	ld.shared.u32 	%r775, [%r45+8432];
	add.s32 	%r776, %r769, %r775;
	min.s32 	%r777, %r765, %r776;
	add.s32 	%r778, %r772, %r775;
	min.s32 	%r779, %r767, %r778;
	ld.shared.u32 	%r780, [%r45+244];
	ld.shared.u32 	%r781, [%r48+32000];
	add.s32 	%r782, %r781, %r780;
	min.s32 	%r783, %r771, %r782;
	ld.shared.u32 	%r784, [%r48+32128];
	add.s32 	%r785, %r784, %r780;
	min.s32 	%r786, %r774, %r785;
	ld.shared.u32 	%r787, [%r45+8436];
	add.s32 	%r788, %r781, %r787;
	min.s32 	%r789, %r777, %r788;
	add.s32 	%r790, %r784, %r787;
	min.s32 	%r791, %r779, %r790;
	ld.shared.u32 	%r792, [%r45+248];
	ld.shared.u32 	%r793, [%r48+32256];
	add.s32 	%r794, %r793, %r792;
	min.s32 	%r795, %r783, %r794;
	ld.shared.u32 	%r796, [%r48+32384];
	add.s32 	%r797, %r796, %r792;
	min.s32 	%r798, %r786, %r797;
	ld.shared.u32 	%r799, [%r45+8440];
	add.s32 	%r800, %r793, %r799;
	min.s32 	%r801, %r789, %r800;
	add.s32 	%r802, %r796, %r799;
	min.s32 	%r803, %r791, %r802;
	ld.shared.u32 	%r804, [%r45+252];
	ld.shared.u32 	%r805, [%r48+32512];
	add.s32 	%r806, %r805, %r804;
	min.s32 	%r807, %r795, %r806;
	ld.shared.u32 	%r808, [%r48+32640];
	add.s32 	%r809, %r808, %r804;
	min.s32 	%r810, %r798, %r809;
	ld.shared.u32 	%r811, [%r45+8444];
	add.s32 	%r812, %r805, %r811;
	min.s32 	%r813, %r801, %r812;
	add.s32 	%r814, %r808, %r811;
	min.s32 	%r815, %r803, %r814;
	st.global.u32 	[%rd4], %r807;
	st.global.u32 	[%rd4+128], %r810;
	st.global.u32 	[%rd6], %r813;
	st.global.u32 	[%rd6+128], %r815;
	ret;

}


// ===== COMPILED SASS (sm_100) =====

	.target	sm_100

	.elftype	@"ET_EXEC"


//--------------------- .note.nv.tkinfo           --------------------------
	.section	.note.nv.tkinfo,"",@"SHT_NOTE"
	.sectionflags	@"SHF_NOTE_NV_TKINFO"
	.tkinfo
        /*0018*/ 	.word	0x00000002
        /*0030*/ 	.string	""
        /*0030*/ 	.string	"ptxas"
        /*0030*/ 	.string	"Cuda compilation tools, release 13.0, V13.0.88"
        /*0030*/ 	.string	"Build cuda_13.0.r13.0/compiler.36424714_0"
        /*0030*/ 	.string	"-arch sm_100 -m 64 "



//--------------------- .note.nv.cuinfo           --------------------------
	.section	.note.nv.cuinfo,"",@"SHT_NOTE"
	.sectionflags	@"SHF_NOTE_NV_CUINFO"
        /*0018*/ 	.short	0x0002
        /*001a*/ 	.short	0x0064
        /*001c*/ 	.short	0x0082
	.zero		2


//--------------------- .nv.info                  --------------------------
	.section	.nv.info,"",@"SHT_CUDA_INFO"
	.align	4


	//----- nvinfo : EIATTR_REGCOUNT
	.align		4
        /*0000*/ 	.byte	0x04, 0x2f
        /*0002*/ 	.short	(.L_1 - .L_0)
	.align		4
.L_0:
        /*0004*/ 	.word	index@(_Z13phase1_kernelPiii)
        /*0008*/ 	.word	0x00000014


	//----- nvinfo : EIATTR_FRAME_SIZE
	.align		4
.L_1:
        /*000c*/ 	.byte	0x04, 0x11
        /*000e*/ 	.short	(.L_3 - .L_2)
	.align		4
.L_2:
        /*0010*/ 	.word	index@(_Z13phase1_kernelPiii)
        /*0014*/ 	.word	0x00000000


	//----- nvinfo : EIATTR_REGCOUNT
	.align		4
.L_3:
        /*0018*/ 	.byte	0x04, 0x2f
        /*001a*/ 	.short	(.L_5 - .L_4)
	.align		4
.L_4:
        /*001c*/ 	.word	index@(_Z13phase2_kernelPiii)
        /*0020*/ 	.word	0x00000020


	//----- nvinfo : EIATTR_FRAME_SIZE
	.align		4
.L_5:
        /*0024*/ 	.byte	0x04, 0x11
        /*0026*/ 	.short	(.L_7 - .L_6)
	.align		4
.L_6:
        /*0028*/ 	.word	index@(_Z13phase2_kernelPiii)
        /*002c*/ 	.word	0x00000000


	//----- nvinfo : EIATTR_REGCOUNT
	.align		4
.L_7:
        /*0030*/ 	.byte	0x04, 0x2f
        /*0032*/ 	.short	(.L_9 - .L_8)
	.align		4
.L_8:
        /*0034*/ 	.word	index@(_Z13phase3_kernelPiii)
        /*0038*/ 	.word	0x00000020


	//----- nvinfo : EIATTR_FRAME_SIZE
	.align		4
.L_9:
        /*003c*/ 	.byte	0x04, 0x11
        /*003e*/ 	.short	(.L_11 - .L_10)
	.align		4
.L_10:
        /*0040*/ 	.word	index@(_Z13phase3_kernelPiii)
        /*0044*/ 	.word	0x00000000


	//----- nvinfo : EIATTR_MIN_STACK_SIZE
	.align		4
.L_11:
        /*0048*/ 	.byte	0x04, 0x12
        /*004a*/ 	.short	(.L_13 - .L_12)
	.align		4
.L_12:
        /*004c*/ 	.word	index@(_Z13phase3_kernelPiii)
        /*0050*/ 	.word	0x00000000


	//----- nvinfo : EIATTR_MIN_STACK_SIZE
	.align		4
.L_13:
        /*0054*/ 	.byte	0x04, 0x12
        /*0056*/ 	.short	(.L_15 - .L_14)
	.align		4
.L_14:
        /*0058*/ 	.word	index@(_Z13phase2_kernelPiii)
        /*005c*/ 	.word	0x00000000


	//----- nvinfo : EIATTR_MIN_STACK_SIZE
	.align		4
.L_15:
        /*0060*/ 	.byte	0x04, 0x12
        /*0062*/ 	.short	(.L_17 - .L_16)
	.align		4
.L_16:
        /*0064*/ 	.word	index@(_Z13phase1_kernelPiii)
        /*0068*/ 	.word	0x00000000
.L_17:


//--------------------- .nv.compat                --------------------------
	.section	.nv.compat,"",@"SHT_CUDA_COMPAT_INFO"
	.align	4
        /*0000*/ 	.byte	0x02, 0x09, 0x00, 0x00, 0x02, 0x02, 0x01, 0x00, 0x02, 0x05, 0x05, 0x00, 0x03, 0x07, 0x01, 0x01
        /*0010*/ 	.byte	0x02, 0x03, 0x00, 0x00, 0x02, 0x06, 0x01, 0x00, 0x04, 0x0b, 0x08, 0x00, 0x09, 0x00, 0x00, 0x00
        /*0020*/ 	.byte	0x00, 0x00, 0x00, 0x00


//--------------------- .nv.info._Z13phase3_kernelPiii --------------------------
	.section	.nv.info._Z13phase3_kernelPiii,"",@"SHT_CUDA_INFO"
	.sectionflags	@""
	.align	4


	//----- nvinfo : EIATTR_CUDA_API_VERSION
	.align		4
        /*0000*/ 	.byte	0x04, 0x37
        /*0002*/ 	.short	(.L_19 - .L_18)
.L_18:
        /*0004*/ 	.word	0x00000082


	//----- nvinfo : EIATTR_KPARAM_INFO
	.align		4
.L_19:
        /*0008*/ 	.byte	0x04, 0x17
        /*000a*/ 	.short	(.L_21 - .L_20)
.L_20:
        /*000c*/ 	.word	0x00000000
        /*0010*/ 	.short	0x0002
        /*0012*/ 	.short	0x000c
        /*0014*/ 	.byte	0x00, 0xf0, 0x11, 0x00


	//----- nvinfo : EIATTR_KPARAM_INFO
	.align		4
.L_21:
        /*0018*/ 	.byte	0x04, 0x17
        /*001a*/ 	.short	(.L_23 - .L_22)
.L_22:
        /*001c*/ 	.word	0x00000000
        /*0020*/ 	.short	0x0001
        /*0022*/ 	.short	0x0008
        /*0024*/ 	.byte	0x00, 0xf0, 0x11, 0x00


	//----- nvinfo : EIATTR_KPARAM_INFO
	.align		4
.L_23:
        /*0028*/ 	.byte	0x04, 0x17
        /*002a*/ 	.short	(.L_25 - .L_24)
.L_24:
        /*002c*/ 	.word	0x00000000
        /*0030*/ 	.short	0x0000
        /*0032*/ 	.short	0x0000
        /*0034*/ 	.byte	0x00, 0xf5, 0x21, 0x00


	//----- nvinfo : EIATTR_SPARSE_MMA_MASK
	.align		4
.L_25:
        /*0038*/ 	.byte	0x03, 0x50
        /*003a*/ 	.short	0x0000


	//----- nvinfo : EIATTR_MAXREG_COUNT
	.align		4
        /*003c*/ 	.byte	0x03, 0x1b
        /*003e*/ 	.short	0x00ff


	//----- nvinfo : EIATTR_NUM_BARRIERS
	.align		4
        /*0040*/ 	.byte	0x02, 0x4c
        /*0042*/ 	.byte	0x01
	.zero		1


	//----- nvinfo : EIATTR_MERCURY_ISA_VERSION
	.align		4
        /*0044*/ 	.byte	0x03, 0x5f
        /*0046*/ 	.short	0x0101


	//----- nvinfo : EIATTR_VRC_CTA_INIT_COUNT
	.align		4
        /*0048*/ 	.byte	0x02, 0x4a
	.zero		1
	.zero		1


	//----- nvinfo : EIATTR_EXIT_INSTR_OFFSETS
	.align		4
        /*004c*/ 	.byte	0x04, 0x1c
        /*004e*/ 	.short	(.L_27 - .L_26)


	//   ....[0]....
.L_26:
        /*0050*/ 	.word	0x00001e20


	//----- nvinfo : EIATTR_CBANK_PARAM_SIZE
	.align		4
.L_27:
        /*0054*/ 	.byte	0x03, 0x19
        /*0056*/ 	.short	0x0010


	//----- nvinfo : EIATTR_PARAM_CBANK
	.align		4
        /*0058*/ 	.byte	0x04, 0x0a
        /*005a*/ 	.short	(.L_29 - .L_28)
	.align		4
.L_28:
        /*005c*/ 	.word	index@(.nv.constant0._Z13phase3_kernelPiii)
        /*0060*/ 	.short	0x0380
        /*0062*/ 	.short	0x0010


	//----- nvinfo : EIATTR_SW_WAR
	.align		4
.L_29:
        /*0064*/ 	.byte	0x04, 0x36
        /*0066*/ 	.short	(.L_31 - .L_30)
.L_30:
        /*0068*/ 	.word	0x00000008
.L_31:


//--------------------- .nv.info._Z13phase2_kernelPiii --------------------------
	.section	.nv.info._Z13phase2_kernelPiii,"",@"SHT_CUDA_INFO"
	.sectionflags	@""
	.align	4


	//----- nvinfo : EIATTR_CUDA_API_VERSION
	.align		4
        /*0000*/ 	.byte	0x04, 0x37
        /*0002*/ 	.short	(.L_33 - .L_32)
.L_32:
        /*0004*/ 	.word	0x00000082


	//----- nvinfo : EIATTR_KPARAM_INFO
	.align		4
.L_33:
        /*0008*/ 	.byte	0x04, 0x17
        /*000a*/ 	.short	(.L_35 - .L_34)
.L_34:
        /*000c*/ 	.word	0x00000000
        /*0010*/ 	.short	0x0002
        /*0012*/ 	.short	0x000c
        /*0014*/ 	.byte	0x00, 0xf0, 0x11, 0x00


	//----- nvinfo : EIATTR_KPARAM_INFO
	.align		4
.L_35:
        /*0018*/ 	.byte	0x04, 0x17
        /*001a*/ 	.short	(.L_37 - .L_36)
.L_36:
        /*001c*/ 	.word	0x00000000
        /*0020*/ 	.short	0x0001
        /*0022*/ 	.short	0x0008
        /*0024*/ 	.byte	0x00, 0xf0, 0x11, 0x00


	//----- nvinfo : EIATTR_KPARAM_INFO
	.align		4
.L_37:
        /*0028*/ 	.byte	0x04, 0x17
        /*002a*/ 	.short	(.L_39 - .L_38)
.L_38:
        /*002c*/ 	.word	0x00000000
        /*0030*/ 	.short	0x0000
        /*0032*/ 	.short	0x0000
        /*0034*/ 	.byte	0x00, 0xf5, 0x21, 0x00


	//----- nvinfo : EIATTR_SPARSE_MMA_MASK
	.align		4
.L_39:
        /*0038*/ 	.byte	0x03, 0x50
        /*003a*/ 	.short	0x0000


	//----- nvinfo : EIATTR_MAXREG_COUNT
	.align		4
        /*003c*/ 	.byte	0x03, 0x1b
        /*003e*/ 	.short	0x00ff


	//----- nvinfo : EIATTR_NUM_BARRIERS
	.align		4
        /*0040*/ 	.byte	0x02, 0x4c
        /*0042*/ 	.byte	0x01
	.zero		1


	//----- nvinfo : EIATTR_MERCURY_ISA_VERSION
	.align		4
        /*0044*/ 	.byte	0x03, 0x5f
        /*0046*/ 	.short	0x0101


	//----- nvinfo : EIATTR_VRC_CTA_INIT_COUNT
	.align		4
        /*0048*/ 	.byte	0x02, 0x4a
	.zero		1
	.zero		1


	//----- nvinfo : EIATTR_EXIT_INSTR_OFFSETS
	.align		4
        /*004c*/ 	.byte	0x04, 0x1c
        /*004e*/ 	.short	(.L_41 - .L_40)


	//   ....[0]....
.L_40:
        /*0050*/ 	.word	0x00001e10


	//----- nvinfo : EIATTR_CBANK_PARAM_SIZE
	.align		4
.L_41:
        /*0054*/ 	.byte	0x03, 0x19
        /*0056*/ 	.short	0x0010


	//----- nvinfo : EIATTR_PARAM_CBANK
	.align		4
        /*0058*/ 	.byte	0x04, 0x0a
        /*005a*/ 	.short	(.L_43 - .L_42)
	.align		4
.L_42:
        /*005c*/ 	.word	index@(.nv.constant0._Z13phase2_kernelPiii)
        /*0060*/ 	.short	0x0380
        /*0062*/ 	.short	0x0010


	//----- nvinfo : EIATTR_SW_WAR
	.align		4
.L_43:
        /*0064*/ 	.byte	0x04, 0x36
        /*0066*/ 	.short	(.L_45 - .L_44)
.L_44:
        /*0068*/ 	.word	0x00000008
.L_45:


//--------------------- .nv.info._Z13phase1_kernelPiii --------------------------
	.section	.nv.info._Z13phase1_kernelPiii,"",@"SHT_CUDA_INFO"
	.sectionflags	@""
	.align	4


	//----- nvinfo : EIATTR_CUDA_API_VERSION
	.align		4
        /*0000*/ 	.byte	0x04, 0x37
        /*0002*/ 	.short	(.L_47 - .L_46)
.L_46:
        /*0004*/ 	.word	0x00000082


	//----- nvinfo : EIATTR_KPARAM_INFO
	.align		4
.L_47:
        /*0008*/ 	.byte	0x04, 0x17
        /*000a*/ 	.short	(.L_49 - .L_48)
.L_48:
        /*000c*/ 	.word	0x00000000
        /*0010*/ 	.short	0x0002
        /*0012*/ 	.short	0x000c
        /*0014*/ 	.byte	0x00, 0xf0, 0x11, 0x00


	//----- nvinfo : EIATTR_KPARAM_INFO
	.align		4
.L_49:
        /*0018*/ 	.byte	0x04, 0x17
        /*001a*/ 	.short	(.L_51 - .L_50)
.L_50:
        /*001c*/ 	.word	0x00000000
        /*0020*/ 	.short	0x0001
        /*0022*/ 	.short	0x0008
        /*0024*/ 	.byte	0x00, 0xf0, 0x11, 0x00


	//----- nvinfo : EIATTR_KPARAM_INFO
	.align		4
.L_51:
        /*0028*/ 	.byte	0x04, 0x17
        /*002a*/ 	.short	(.L_53 - .L_52)
.L_52:
        /*002c*/ 	.word	0x00000000
        /*0030*/ 	.short	0x0000
        /*0032*/ 	.short	0x0000
        /*0034*/ 	.byte	0x00, 0xf5, 0x21, 0x00


	//----- nvinfo : EIATTR_SPARSE_MMA_MASK
	.align		4
.L_53:
        /*0038*/ 	.byte	0x03, 0x50
        /*003a*/ 	.short	0x0000


	//----- nvinfo : EIATTR_MAXREG_COUNT
	.align		4
        /*003c*/ 	.byte	0x03, 0x1b
        /*003e*/ 	.short	0x00ff


	//----- nvinfo : EIATTR_NUM_BARRIERS
	.align		4
        /*0040*/ 	.byte	0x02, 0x4c
        /*0042*/ 	.byte	0x01
	.zero		1


	//----- nvinfo : EIATTR_MERCURY_ISA_VERSION
	.align		4
        /*0044*/ 	.byte	0x03, 0x5f
        /*0046*/ 	.short	0x0101


	//----- nvinfo : EIATTR_VRC_CTA_INIT_COUNT
	.align		4
        /*0048*/ 	.byte	0x02, 0x4a
	.zero		1
	.zero		1


	//----- nvinfo : EIATTR_EXIT_INSTR_OFFSETS
	.align		4
        /*004c*/ 	.byte	0x04, 0x1c
        /*004e*/ 	.short	(.L_55 - .L_54)


	//   ....[0]....
.L_54:
        /*0050*/ 	.word	0x000055f0


	//----- nvinfo : EIATTR_CBANK_PARAM_SIZE
	.align		4
.L_55:
        /*0054*/ 	.byte	0x03, 0x19
        /*0056*/ 	.short	0x0010


	//----- nvinfo : EIATTR_PARAM_CBANK
	.align		4
        /*0058*/ 	.byte	0x04, 0x0a
        /*005a*/ 	.short	(.L_57 - .L_56)
	.align		4
.L_56:
        /*005c*/ 	.word	index@(.nv.constant0._Z13phase1_kernelPiii)
        /*0060*/ 	.short	0x0380
        /*0062*/ 	.short	0x0010


	//----- nvinfo : EIATTR_SW_WAR
	.align		4
.L_57:
        /*0064*/ 	.byte	0x04, 0x36
        /*0066*/ 	.short	(.L_59 - .L_58)
.L_58:
        /*0068*/ 	.word	0x00000008
.L_59:


//--------------------- .nv.callgraph             --------------------------
	.section	.nv.callgraph,"",@"SHT_CUDA_CALLGRAPH"
	.align	4
	.sectionentsize	8
	.align		4
        /*0000*/ 	.word	0x00000000
	.align		4
        /*0004*/ 	.word	0xffffffff
	.align		4
        /*0008*/ 	.word	0x00000000
	.align		4
        /*000c*/ 	.word	0xfffffffe
	.align		4
        /*0010*/ 	.word	0x00000000
	.align		4
        /*0014*/ 	.word	0xfffffffd
	.align		4
        /*0018*/ 	.word	0x00000000
	.align		4
        /*001c*/ 	.word	0xfffffffc


//--------------------- .text._Z13phase3_kernelPiii --------------------------
	.section	.text._Z13phase3_kernelPiii,"ax",@progbits
	.align	128
        .global         _Z13phase3_kernelPiii
        .type           _Z13phase3_kernelPiii,@function
        .size           _Z13phase3_kernelPiii,(.L_x_3 - _Z13phase3_kernelPiii)
        .other          _Z13phase3_kernelPiii,@"STO_CUDA_ENTRY STV_DEFAULT"
_Z13phase3_kernelPiii:
.text._Z13phase3_kernelPiii:
[----:B------:R-:W-:Y:S08]  /*0000*/  LDC R1, c[0x0][0x37c] ;  /* 0x0000df00ff017b82 */ /* 0x000ff00000000800 */
[----:B------:R-:W0:Y:S01]  /*0010*/  S2UR UR5, SR_CTAID.Y ;  /* 0x00000000000579c3 */ /* 0x000e220000002600 */
[----:B------:R-:W1:Y:S01]  /*0020*/  S2R R0, SR_TID.Y ;  /* 0x0000000000007919 */ /* 0x000e620000002200 */
[----:B------:R-:W2:Y:S06]  /*0030*/  S2R R4, SR_TID.X ;  /* 0x0000000000047919 */ /* 0x000eac0000002100 */
[----:B------:R-:W3:Y:S08]  /*0040*/  LDC.64 R2, c[0x0][0x388] ;  /* 0x0000e200ff027b82 */ /* 0x000ef00000000a00 */
[----:B------:R-:W4:Y:S01]  /*0050*/  S2UR UR4, SR_CTAID.X ;  /* 0x00000000000479c3 */ /* 0x000f220000002500 */
[----:B0-----:R-:W-:-:S07]  /*0060*/  UIADD3 UR7, UPT, UPT, UR5, 0x1, URZ ;  /* 0x0000000105077890 */ /* 0x001fce000fffe0ff */
[----:B------:R-:W0:Y:S01]  /*0070*/  LDC.64 R20, c[0x0][0x380] ;  /* 0x0000e000ff147b82 */ /* 0x000e220000000a00 */
[----:B------:R-:W-:Y:S01]  /*0080*/  IMAD.U32 R7, RZ, RZ, UR7 ;  /* 0x00000007ff077e24 */ /* 0x000fe2000f8e00ff */
[C---:B---3--:R-:W-:Y:S01]  /*0090*/  ISETP.LE.U32.AND P1, PT, R3.reuse, UR5, PT ;  /* 0x0000000503007c0c */ /* 0x048fe2000bf23070 */
[C---:B-1----:R-:W-:Y:S01]  /*00a0*/  IMAD R6, R3.reuse, 0x40, R0 ;  /* 0x0000004003067824 */ /* 0x042fe200078e0200 */
[C---:B----4-:R-:W-:Y:S01]  /*00b0*/  ISETP.LE.U32.AND P0, PT, R3.reuse, UR4, PT ;  /* 0x0000000403007c0c */ /* 0x050fe2000bf03070 */
[----:B------:R-:W-:Y:S01]  /*00c0*/  UIADD3 UR6, UPT, UPT, UR4, 0x1, URZ ;  /* 0x0000000104067890 */ /* 0x000fe2000fffe0ff */
[----:B--2---:R-:W-:-:S09]  /*00d0*/  IMAD R3, R3, 0x40, R4 ;  /* 0x0000004003037824 */ /* 0x004fd200078e0204 */
[----:B------:R-:W-:Y:S02]  /*00e0*/  @!P1 IMAD R7, RZ, RZ, UR5 ;  /* 0x00000005ff079e24 */ /* 0x000fe4000f8e02ff */
[----:B------:R-:W-:Y:S02]  /*00f0*/  IMAD.U32 R5, RZ, RZ, UR6 ;  /* 0x00000006ff057e24 */ /* 0x000fe4000f8e00ff */
[----:B------:R-:W-:Y:S01]  /*0100*/  IMAD R7, R7, 0x40, R0 ;  /* 0x0000004007077824 */ /* 0x000fe200078e0200 */
[----:B------:R-:W1:Y:S01]  /*0110*/  LDCU.64 UR6, c[0x0][0x358] ;  /* 0x00006b00ff0677ac */ /* 0x000e620008000a00 */
[----:B------:R-:W-:Y:S02]  /*0120*/  @!P0 IMAD R5, RZ, RZ, UR4 ;  /* 0x00000004ff058e24 */ /* 0x000fe4000f8e02ff */
[----:B------:R-:W-:Y:S02]  /*0130*/  IMAD R9, R7, R2, RZ ;  /* 0x0000000207097224 */ /* 0x000fe400078e02ff */
[----:B------:R-:W-:-:S02]  /*0140*/  IMAD R5, R5, 0x40, R4 ;  /* 0x0000004005057824 */ /* 0x000fc400078e0204 */
[----:B------:R-:W-:Y:S02]  /*0150*/  IMAD.IADD R11, R9, 0x1, R3 ;  /* 0x00000001090b7824 */ /* 0x000fe400078e0203 */
[----:B------:R-:W-:Y:S02]  /*0160*/  IMAD R15, R6, R2, R5 ;  /* 0x00000002060f7224 */ /* 0x000fe400078e0205 */
[----:B------:R-:W-:Y:S02]  /*0170*/  IMAD R14, R2, 0x20, R9 ;  /* 0x00000020020e7824 */ /* 0x000fe400078e0209 */
[----:B0-----:R-:W-:-:S04]  /*0180*/  IMAD.WIDE R10, R11, 0x4, R20 ;  /* 0x000000040b0a7825 */ /* 0x001fc800078e0214 */
[----:B------:R-:W-:Y:S01]  /*0190*/  IMAD.WIDE R18, R15, 0x4, R20 ;  /* 0x000000040f127825 */ /* 0x000fe200078e0214 */
[----:B-1----:R-:W2:Y:S03]  /*01a0*/  LDG.E R16, desc[UR6][R10.64] ;  /* 0x000000060a107981 */ /* 0x002ea6000c1e1900 */
[----:B------:R-:W-:Y:S01]  /*01b0*/  IMAD.IADD R13, R14, 0x1, R3 ;  /* 0x000000010e0d7824 */ /* 0x000fe200078e0203 */
[----:B------:R0:W3:Y:S01]  /*01c0*/  LDG.E R26, desc[UR6][R10.64+0x80] ;  /* 0x000080060a1a7981 */ /* 0x0000e2000c1e1900 */
[----:B------:R-:W-:Y:S02]  /*01d0*/  IMAD R15, R2, 0x20, R15 ;  /* 0x00000020020f7824 */ /* 0x000fe400078e020f */
[--C-:B------:R-:W-:Y:S01]  /*01e0*/  IMAD.WIDE R12, R13, 0x4, R20.reuse ;  /* 0x000000040d0c7825 */ /* 0x100fe200078e0214 */
[----:B------:R-:W4:Y:S04]  /*01f0*/  LDG.E R6, desc[UR6][R18.64] ;  /* 0x0000000612067981 */ /* 0x000f28000c1e1900 */
[----:B------:R-:W5:Y:S01]  /*0200*/  LDG.E R8, desc[UR6][R18.64+0x80] ;  /* 0x0000800612087981 */ /* 0x000f62000c1e1900 */
[----:B0-----:R-:W-:-:S03]  /*0210*/  IMAD.WIDE R10, R15, 0x4, R20 ;  /* 0x000000040f0a7825 */ /* 0x001fc600078e0214 */
[----:B------:R-:W5:Y:S04]  /*0220*/  LDG.E R24, desc[UR6][R12.64] ;  /* 0x000000060c187981 */ /* 0x000f68000c1e1900 */
[----:B------:R-:W5:Y:S04]  /*0230*/  LDG.E R28, desc[UR6][R12.64+0x80] ;  /* 0x000080060c1c7981 */ /* 0x000f68000c1e1900 */
[----:B------:R-:W5:Y:S04]  /*0240*/  LDG.E R25, desc[UR6][R10.64] ;  /* 0x000000060a197981 */ /* 0x000f68000c1e1900 */
[----:B------:R0:W5:Y:S01]  /*0250*/  LDG.E R27, desc[UR6][R10.64+0x80] ;  /* 0x000080060a1b7981 */ /* 0x000162000c1e1900 */
[----:B------:R-:W-:-:S02]  /*0260*/  IMAD R23, R7, R2, R5 ;  /* 0x0000000207177224 */ /* 0x000fc400078e0205 */
[----:B------:R-:W-:Y:S02]  /*0270*/  IMAD.IADD R5, R5, 0x1, R14 ;  /* 0x0000000105057824 */ /* 0x000fe400078e020e */
[----:B------:R-:W-:-:S04]  /*0280*/  IMAD.WIDE R22, R23, 0x4, R20 ;  /* 0x0000000417167825 */ /* 0x000fc800078e0214 */
[----:B------:R-:W-:Y:S01]  /*0290*/  IMAD.WIDE R20, R5, 0x4, R20 ;  /* 0x0000000405147825 */ /* 0x000fe200078e0214 */
[----:B------:R-:W5:Y:S04]  /*02a0*/  LDG.E R3, desc[UR6][R22.64] ;  /* 0x0000000616037981 */ /* 0x000f68000c1e1900 */
[----:B------:R-:W5:Y:S04]  /*02b0*/  LDG.E R5, desc[UR6][R20.64] ;  /* 0x0000000614057981 */ /* 0x000f68000c1e1900 */
[----:B------:R-:W5:Y:S04]  /*02c0*/  LDG.E R7, desc[UR6][R22.64+0x80] ;  /* 0x0000800616077981 */ /* 0x000f68000c1e1900 */
[----:B------:R-:W5:Y:S01]  /*02d0*/  LDG.E R9, desc[UR6][R20.64+0x80] ;  /* 0x0000800614097981 */ /* 0x000f62000c1e1900 */
[----:B------:R-:W1:Y:S01]  /*02e0*/  S2UR UR5, SR_CgaCtaId ;  /* 0x00000000000579c3 */ /* 0x000e620000008800 */
[----:B------:R-:W-:Y:S01]  /*02f0*/  UMOV UR4, 0x400 ;  /* 0x0000040000047882 */ /* 0x000fe20000000000 */
[----:B------:R-:W-:Y:S01]  /*0300*/  IMAD R2, R0, 0x40, R4 ;  /* 0x0000004000027824 */ /* 0x000fe200078e0204 */
[----:B-1----:R-:W-:-:S06]  /*0310*/  ULEA UR4, UR5, UR4, 0x18 ;  /* 0x0000000405047291 */ /* 0x002fcc000f8ec0ff */
[----:B0-----:R-:W-:Y:S02]  /*0320*/  LEA R10, R2, UR4, 0x2 ;  /* 0x00000004020a7c11 */ /* 0x001fe4000f8e10ff */
[----:B------:R-:W-:Y:S02]  /*0330*/  LEA R2, R4, UR4, 0x2 ;  /* 0x0000000404027c11 */ /* 0x000fe4000f8e10ff */
[----:B------:R-:W-:Y:S01]  /*0340*/  LEA R0, R0, UR4, 0x8 ;  /* 0x0000000400007c11 */ /* 0x000fe2000f8e40ff */
[----:B--2---:R-:W-:Y:S04]  /*0350*/  STS [R10], R16 ;  /* 0x000000100a007388 */ /* 0x004fe80000000800 */
[----:B---3--:R-:W-:Y:S04]  /*0360*/  STS [R10+0x80], R26 ;  /* 0x0000801a0a007388 */ /* 0x008fe80000000800 */
[----:B----4-:R-:W-:Y:S04]  /*0370*/  STS [R10+0x4000], R6 ;  /* 0x004000060a007388 */ /* 0x010fe80000000800 */
[----:B-----5:R-:W-:Y:S04]  /*0380*/  STS [R10+0x4080], R8 ;  /* 0x004080080a007388 */ /* 0x020fe80000000800 */
[----:B------:R-:W-:Y:S04]  /*0390*/  STS [R10+0x2000], R24 ;  /* 0x002000180a007388 */ /* 0x000fe80000000800 */
[----:B------:R-:W-:Y:S04]  /*03a0*/  STS [R10+0x2080], R28 ;  /* 0x0020801c0a007388 */ /* 0x000fe80000000800 */
[----:B------:R-:W-:Y:S04]  /*03b0*/  STS [R10+0x6000], R25 ;  /* 0x006000190a007388 */ /* 0x000fe80000000800 */
[----:B------:R-:W-:Y:S01]  /*03c0*/  STS [R10+0x6080], R27 ;  /* 0x0060801b0a007388 */ /* 0x000fe20000000800 */
[----:B------:R-:W-:Y:S06]  /*03d0*/  BAR.SYNC.DEFER_BLOCKING 0x0 ;  /* 0x0000000000007b1d */ /* 0x000fec0000010000 */
[----:B------:R-:W-:Y:S04]  /*03e0*/  LDS R8, [R2+0x4000] ;  /* 0x0040000002087984 */ /* 0x000fe80000000800 */
[----:B------:R-:W0:Y:S04]  /*03f0*/  LDS.128 R12, [R0] ;  /* 0x00000000000c7984 */ /* 0x000e280000000c00 */
[----:B------:R-:W1:Y:S04]  /*0400*/  LDS.128 R16, [R0+0x2000] ;  /* 0x0020000000107984 */ /* 0x000e680000000c00 */
[----:B------:R-:W2:Y:S04]  /*0410*/  LDS R25, [R2+0x4080] ;  /* 0x0040800002197984 */ /* 0x000ea80000000800 */
[----:B------:R-:W3:Y:S04]  /*0420*/  LDS R6, [R2+0x4100] ;  /* 0x0041000002067984 */ /* 0x000ee80000000800 */
[----:B------:R-:W4:Y:S04]  /*0430*/  LDS R4, [R2+0x4180] ;  /* 0x0041800002047984 */ /* 0x000f280000000800 */
[----:B------:R-:W5:Y:S04]  /*0440*/  LDS R29, [R2+0x4200] ;  /* 0x00420000021d7984 */ /* 0x000f680000000800 */
[----:B------:R-:W5:Y:S04]  /*0450*/  LDS R11, [R2+0x4280] ;  /* 0x00428000020b7984 */ /* 0x000f680000000800 */
[----:B------:R-:W5:Y:S04]  /*0460*/  LDS R26, [R2+0x4300] ;  /* 0x00430000021a7984 */ /* 0x000f680000000800 */
[----:B------:R-:W5:Y:S04]  /*0470*/  LDS R24, [R2+0x4380] ;  /* 0x0043800002187984 */ /* 0x000f680000000800 */
[----:B------:R-:W-:Y:S01]  /*0480*/  LDS R28, [R2+0x4580] ;  /* 0x00458000021c7984 */ /* 0x000fe20000000800 */
[----:B0-----:R-:W-:-:S02]  /*0490*/  VIADDMNMX R3, R8, R12, R3, PT ;  /* 0x0000000c08037246 */ /* 0x001fc40003800103 */
[----:B-1----:R-:W-:Y:S02]  /*04a0*/  VIADDMNMX R5, R8, R16, R5, PT ;  /* 0x0000001008057246 */ /* 0x002fe40003800105 */
[C---:B--2---:R-:W-:Y:S02]  /*04b0*/  VIADDMNMX R7, R25.reuse, R12, R7, PT ;  /* 0x0000000c19077246 */ /* 0x044fe40003800107 */
[----:B------:R-:W-:Y:S02]  /*04c0*/  VIADDMNMX R9, R25, R16, R9, PT ;  /* 0x0000001019097246 */ /* 0x000fe40003800109 */
[C---:B---3--:R-:W-:Y:S01]  /*04d0*/  VIADDMNMX R3, R6.reuse, R13, R3, PT ;  /* 0x0000000d06037246 */ /* 0x048fe20003800103 */
[----:B------:R-:W-:Y:S01]  /*04e0*/  LDS R25, [R2+0x4600] ;  /* 0x0046000002197984 */ /* 0x000fe20000000800 */
[----:B------:R-:W-:Y:S02]  /*04f0*/  VIADDMNMX R5, R6, R17, R5, PT ;  /* 0x0000001106057246 */ /* 0x000fe40003800105 */
[----:B----4-:R-:W-:-:S02]  /*0500*/  VIADDMNMX R7, R4, R13, R7, PT ;  /* 0x0000000d04077246 */ /* 0x010fc40003800107 */
[----:B------:R-:W-:Y:S01]  /*0510*/  VIADDMNMX R9, R4, R17, R9, PT ;  /* 0x0000001104097246 */ /* 0x000fe20003800109 */
[----:B------:R-:W-:Y:S01]  /*0520*/  LDS R13, [R2+0x4480] ;  /* 0x00448000020d7984 */ /* 0x000fe20000000800 */
[C---:B-----5:R-:W-:Y:S02]  /*0530*/  VIADDMNMX R12, R29.reuse, R14, R3, PT ;  /* 0x0000000e1d0c7246 */ /* 0x060fe40003800103 */
[----:B------:R-:W-:Y:S01]  /*0540*/  VIADDMNMX R16, R29, R18, R5, PT ;  /* 0x000000121d107246 */ /* 0x000fe20003800105 */
[----:B------:R-:W-:Y:S01]  /*0550*/  LDS R3, [R2+0x4400] ;  /* 0x0044000002037984 */ /* 0x000fe20000000800 */
[C---:B------:R-:W-:Y:S02]  /*0560*/  VIADDMNMX R14, R11.reuse, R14, R7, PT ;  /* 0x0000000e0b0e7246 */ /* 0x040fe40003800107 */
[----:B------:R-:W-:Y:S01]  /*0570*/  VIADDMNMX R18, R11, R18, R9, PT ;  /* 0x000000120b127246 */ /* 0x000fe20003800109 */
[----:B------:R-:W0:Y:S04]  /*0580*/  LDS.128 R4, [R0+0x10] ;  /* 0x0000100000047984 */ /* 0x000e280000000c00 */
[----:B------:R-:W1:Y:S04]  /*0590*/  LDS.128 R8, [R0+0x2010] ;  /* 0x0020100000087984 */ /* 0x000e680000000c00 */
[----:B------:R-:W2:Y:S01]  /*05a0*/  LDS R17, [R2+0x4500] ;  /* 0x0045000002117984 */ /* 0x000ea20000000800 */
[----:B------:R-:W-:-:S02]  /*05b0*/  VIADDMNMX R12, R26, R15, R12, PT ;  /* 0x0000000f1a0c7246 */ /* 0x000fc4000380010c */
[----:B------:R-:W-:Y:S02]  /*05c0*/  VIADDMNMX R14, R24, R15, R14, PT ;  /* 0x0000000f180e7246 */ /* 0x000fe4000380010e */
[----:B------:R-:W3:Y:S01]  /*05d0*/  LDS R15, [R2+0x4680] ;  /* 0x00468000020f7984 */ /* 0x000ee20000000800 */
[-C--:B------:R-:W-:Y:S02]  /*05e0*/  VIADDMNMX R16, R26, R19.reuse, R16, PT ;  /* 0x000000131a107246 */ /* 0x080fe40003800110 */
[----:B------:R-:W-:Y:S01]  /*05f0*/  VIADDMNMX R18, R24, R19, R18, PT ;  /* 0x0000001318127246 */ /* 0x000fe20003800112 */
[----:B------:R-:W-:Y:S04]  /*0600*/  LDS R26, [R2+0x4780] ;  /* 0x00478000021a7984 */ /* 0x000fe80000000800 */
[----:B------:R-:W4:Y:S01]  /*0610*/  LDS R24, [R2+0x4700] ;  /* 0x0047000002187984 */ /* 0x000f220000000800 */
[----:B0-----:R-:W-:-:S02]  /*0620*/  VIADDMNMX R12, R3, R4, R12, PT ;  /* 0x00000004030c7246 */ /* 0x001fc4000380010c */
[----:B------:R-:W-:Y:S02]  /*0630*/  VIADDMNMX R14, R13, R4, R14, PT ;  /* 0x000000040d0e7246 */ /* 0x000fe4000380010e */
[-C--:B-1----:R-:W-:Y:S02]  /*0640*/  VIADDMNMX R16, R3, R8.reuse, R16, PT ;  /* 0x0000000803107246 */ /* 0x082fe40003800110 */
[----:B------:R-:W-:Y:S01]  /*0650*/  VIADDMNMX R18, R13, R8, R18, PT ;  /* 0x000000080d127246 */ /* 0x000fe20003800112 */
[----:B------:R-:W-:Y:S01]  /*0660*/  LDS R3, [R2+0x4800] ;  /* 0x0048000002037984 */ /* 0x000fe20000000800 */
[C---:B--2---:R-:W-:Y:S02]  /*0670*/  VIADDMNMX R4, R17.reuse, R5, R12, PT ;  /* 0x0000000511047246 */ /* 0x044fe4000380010c */
[----:B------:R-:W-:Y:S02]  /*0680*/  VIADDMNMX R8, R17, R9, R16, PT ;  /* 0x0000000911087246 */ /* 0x000fe40003800110 */
[----:B------:R-:W-:-:S02]  /*0690*/  VIADDMNMX R14, R28, R5, R14, PT ;  /* 0x000000051c0e7246 */ /* 0x000fc4000380010e */
[----:B------:R-:W-:Y:S01]  /*06a0*/  VIADDMNMX R18, R28, R9, R18, PT ;  /* 0x000000091c127246 */ /* 0x000fe20003800112 */
[----:B------:R-:W-:Y:S01]  /*06b0*/  LDS R5, [R2+0x4880] ;  /* 0x0048800002057984 */ /* 0x000fe20000000800 */
[C---:B------:R-:W-:Y:S02]  /*06c0*/  VIADDMNMX R4, R25.reuse, R6, R4, PT ;  /* 0x0000000619047246 */ /* 0x040fe40003800104 */
[----:B------:R-:W-:Y:S01]  /*06d0*/  VIADDMNMX R8, R25, R10, R8, PT ;  /* 0x0000000a19087246 */ /* 0x000fe20003800108 */
[----:B------:R-:W-:Y:S01]  /*06e0*/  LDS R9, [R2+0x4900] ;  /* 0x0049000002097984 */ /* 0x000fe20000000800 */
[C---:B---3--:R-:W-:Y:S02]  /*06f0*/  VIADDMNMX R6, R15.reuse, R6, R14, PT ;  /* 0x000000060f067246 */ /* 0x048fe4000380010e */
[----:B------:R-:W-:Y:S01]  /*0700*/  VIADDMNMX R10, R15, R10, R18, PT ;  /* 0x0000000a0f0a7246 */ /* 0x000fe20003800112 */
[----:B------:R-:W-:Y:S04]  /*0710*/  LDS R28, [R2+0x4980] ;  /* 0x00498000021c7984 */ /* 0x000fe80000000800 */
[----:B------:R-:W0:Y:S04]  /*0720*/  LDS.128 R12, [R0+0x20] ;  /* 0x00002000000c7984 */ /* 0x000e280000000c00 */
[----:B------:R-:W1:Y:S01]  /*0730*/  LDS.128 R16, [R0+0x2020] ;  /* 0x0020200000107984 */ /* 0x000e620000000c00 */
[----:B----4-:R-:W-:-:S02]  /*0740*/  VIADDMNMX R4, R24, R7, R4, PT ;  /* 0x0000000718047246 */ /* 0x010fc40003800104 */
[----:B------:R-:W-:Y:S01]  /*0750*/  VIADDMNMX R6, R26, R7, R6, PT ;  /* 0x000000071a067246 */ /* 0x000fe20003800106 */
[----:B------:R-:W2:Y:S04]  /*0760*/  LDS R25, [R2+0x4a00] ;  /* 0x004a000002197984 */ /* 0x000ea80000000800 */
[----:B------:R-:W3:Y:S01]  /*0770*/  LDS R7, [R2+0x4a80] ;  /* 0x004a800002077984 */ /* 0x000ee20000000800 */
[-C--:B------:R-:W-:Y:S02]  /*0780*/  VIADDMNMX R8, R24, R11.reuse, R8, PT ;  /* 0x0000000b18087246 */ /* 0x080fe40003800108 */
[----:B------:R-:W-:Y:S01]  /*0790*/  VIADDMNMX R10, R26, R11, R10, PT ;  /* 0x0000000b1a0a7246 */ /* 0x000fe2000380010a */
[----:B------:R-:W4:Y:S04]  /*07a0*/  LDS R24, [R2+0x4b00] ;  /* 0x004b000002187984 */ /* 0x000f280000000800 */
[----:B------:R-:W5:Y:S01]  /*07b0*/  LDS R26, [R2+0x4b80] ;  /* 0x004b8000021a7984 */ /* 0x000f620000000800 */
[----:B0-----:R-:W-:-:S02]  /*07c0*/  VIADDMNMX R4, R3, R12, R4, PT ;  /* 0x0000000c03047246 */ /* 0x001fc40003800104 */
[----:B------:R-:W-:Y:S02]  /*07d0*/  VIADDMNMX R6, R5, R12, R6, PT ;  /* 0x0000000c05067246 */ /* 0x000fe40003800106 */
[-C--:B-1----:R-:W-:Y:S02]  /*07e0*/  VIADDMNMX R8, R3, R16.reuse, R8, PT ;  /* 0x0000001003087246 */ /* 0x082fe40003800108 */
[----:B------:R-:W-:Y:S01]  /*07f0*/  VIADDMNMX R10, R5, R16, R10, PT ;  /* 0x00000010050a7246 */ /* 0x000fe2000380010a */
[----:B------:R-:W-:Y:S01]  /*0800*/  LDS R3, [R2+0x4c00] ;  /* 0x004c000002037984 */ /* 0x000fe20000000800 */
[C---:B------:R-:W-:Y:S02]  /*0810*/  VIADDMNMX R4, R9.reuse, R13, R4, PT ;  /* 0x0000000d09047246 */ /* 0x040fe40003800104 */
[----:B------:R-:W-:Y:S02]  /*0820*/  VIADDMNMX R8, R9, R17, R8, PT ;  /* 0x0000001109087246 */ /* 0x000fe40003800108 */
[----:B------:R-:W-:-:S02]  /*0830*/  VIADDMNMX R6, R28, R13, R6, PT ;  /* 0x0000000d1c067246 */ /* 0x000fc40003800106 */
[----:B------:R-:W-:Y:S01]  /*0840*/  VIADDMNMX R10, R28, R17, R10, PT ;  /* 0x000000111c0a7246 */ /* 0x000fe2000380010a */
[----:B------:R-:W-:Y:S01]  /*0850*/  LDS R13, [R2+0x4c80] ;  /* 0x004c8000020d7984 */ /* 0x000fe20000000800 */
[C---:B--2---:R-:W-:Y:S02]  /*0860*/  VIADDMNMX R12, R25.reuse, R14, R4, PT ;  /* 0x0000000e190c7246 */ /* 0x044fe40003800104 */
        /* <DEDUP_REMOVED lines=8> */
[----:B-----5:R-:W-:Y:S01]  /*08f0*/  VIADDMNMX R14, R26, R15, R14, PT ;  /* 0x0000000f1a0e7246 */ /* 0x020fe2000380010e */
        /* <DEDUP_REMOVED lines=288> */
[----:B------:R-:W-:-:S03]  /*1b00*/  VIADDMNMX R8, R24, R11, R8, PT ;  /* 0x0000000b18087246 */ /* 0x000fc60003800108 */
[----:B------:R-:W4:Y:S01]  /*1b10*/  LDS R24, [R2+0x7b00] ;  /* 0x007b000002187984 */ /* 0x000f220000000800 */
[----:B------:R-:W-:-:S03]  /*1b20*/  VIADDMNMX R10, R26, R11, R10, PT ;  /* 0x0000000b1a0a7246 */ /* 0x000fc6000380010a */
[----:B------:R-:W5:Y:S01]  /*1b30*/  LDS R26, [R2+0x7b80] ;  /* 0x007b8000021a7984 */ /* 0x000f620000000800 */
[-C--:B0-----:R-:W-:Y:S02]  /*1b40*/  VIADDMNMX R4, R3, R12.reuse, R4, PT ;  /* 0x0000000c03047246 */ /* 0x081fe40003800104 */
[----:B------:R-:W-:Y:S02]  /*1b50*/  VIADDMNMX R6, R5, R12, R6, PT ;  /* 0x0000000c05067246 */ /* 0x000fe40003800106 */
[-C--:B-1----:R-:W-:Y:S02]  /*1b60*/  VIADDMNMX R8, R3, R16.reuse, R8, PT ;  /* 0x0000001003087246 */ /* 0x082fe40003800108 */
[----:B------:R-:W-:Y:S01]  /*1b70*/  VIADDMNMX R10, R5, R16, R10, PT ;  /* 0x00000010050a7246 */ /* 0x000fe2000380010a */
[----:B------:R-:W-:Y:S01]  /*1b80*/  LDS R3, [R2+0x7c80] ;  /* 0x007c800002037984 */ /* 0x000fe20000000800 */
[C---:B------:R-:W-:Y:S02]  /*1b90*/  VIADDMNMX R4, R9.reuse, R13, R4, PT ;  /* 0x0000000d09047246 */ /* 0x040fe40003800104 */
[----:B------:R-:W-:Y:S01]  /*1ba0*/  VIADDMNMX R8, R9, R17, R8, PT ;  /* 0x0000001109087246 */ /* 0x000fe20003800108 */
[----:B------:R-:W-:Y:S01]  /*1bb0*/  LDS R16, [R2+0x7d80] ;  /* 0x007d800002107984 */ /* 0x000fe20000000800 */
        /* <DEDUP_REMOVED lines=9> */
[----:B------:R-:W0:Y:S01]  /*1c50*/  LDS.128 R4, [R0+0xf0] ;  /* 0x0000f00000047984 */ /* 0x000e220000000c00 */
[----:B----4-:R-:W-:-:S03]  /*1c60*/  VIADDMNMX R12, R24, R15, R12, PT ;  /* 0x0000000f180c7246 */ /* 0x010fc6000380010c */
[----:B------:R-:W1:Y:S01]  /*1c70*/  LDS.128 R8, [R0+0x20f0] ;  /* 0x0020f00000087984 */ /* 0x000e620000000c00 */
[----:B------:R-:W-:-:S03]  /*1c80*/  VIADDMNMX R25, R24, R19, R25, PT ;  /* 0x0000001318197246 */ /* 0x000fc60003800119 */
[----:B------:R-:W2:Y:S01]  /*1c90*/  LDS R24, [R2+0x7d00] ;  /* 0x007d000002187984 */ /* 0x000ea20000000800 */
[----:B-----5:R-:W-:-:S03]  /*1ca0*/  VIADDMNMX R27, R26, R15, R14, PT ;  /* 0x0000000f1a1b7246 */ /* 0x020fc6000380010e */
[----:B------:R-:W3:Y:S04]  /*1cb0*/  LDS R15, [R2+0x7e80] ;  /* 0x007e8000020f7984 */ /* 0x000ee80000000800 */
[----:B------:R-:W4:Y:S01]  /*1cc0*/  LDS R14, [R2+0x7f80] ;  /* 0x007f8000020e7984 */ /* 0x000f220000000800 */
[----:B------:R-:W-:Y:S02]  /*1cd0*/  VIADDMNMX R18, R26, R19, R18, PT ;  /* 0x000000131a127246 */ /* 0x000fe40003800112 */
[-C--:B0-----:R-:W-:Y:S02]  /*1ce0*/  VIADDMNMX R27, R3, R4.reuse, R27, PT ;  /* 0x00000004031b7246 */ /* 0x081fe4000380011b */
[C---:B------:R-:W-:Y:S02]  /*1cf0*/  VIADDMNMX R12, R13.reuse, R4, R12, PT ;  /* 0x000000040d0c7246 */ /* 0x040fe4000380010c */
[----:B-1----:R-:W-:-:S02]  /*1d00*/  VIADDMNMX R25, R13, R8, R25, PT ;  /* 0x000000080d197246 */ /* 0x002fc40003800119 */
[----:B------:R-:W-:Y:S02]  /*1d10*/  VIADDMNMX R18, R3, R8, R18, PT ;  /* 0x0000000803127246 */ /* 0x000fe40003800112 */
[-C--:B------:R-:W-:Y:S02]  /*1d20*/  VIADDMNMX R27, R16, R5.reuse, R27, PT ;  /* 0x00000005101b7246 */ /* 0x080fe4000380011b */
[C---:B--2---:R-:W-:Y:S02]  /*1d30*/  VIADDMNMX R12, R24.reuse, R5, R12, PT ;  /* 0x00000005180c7246 */ /* 0x044fe4000380010c */
[-C--:B------:R-:W-:Y:S02]  /*1d40*/  VIADDMNMX R25, R24, R9.reuse, R25, PT ;  /* 0x0000000918197246 */ /* 0x080fe40003800119 */
[----:B------:R-:W-:Y:S02]  /*1d50*/  VIADDMNMX R18, R16, R9, R18, PT ;  /* 0x0000000910127246 */ /* 0x000fe40003800112 */
[----:B---3--:R-:W-:-:S02]  /*1d60*/  VIADDMNMX R27, R15, R6, R27, PT ;  /* 0x000000060f1b7246 */ /* 0x008fc4000380011b */
[C---:B------:R-:W-:Y:S02]  /*1d70*/  VIADDMNMX R12, R17.reuse, R6, R12, PT ;  /* 0x00000006110c7246 */ /* 0x040fe4000380010c */
[-C--:B------:R-:W-:Y:S02]  /*1d80*/  VIADDMNMX R25, R17, R10.reuse, R25, PT ;  /* 0x0000000a11197246 */ /* 0x080fe40003800119 */
[----:B------:R-:W-:Y:S02]  /*1d90*/  VIADDMNMX R18, R15, R10, R18, PT ;  /* 0x0000000a0f127246 */ /* 0x000fe40003800112 */
[-C--:B----4-:R-:W-:Y:S02]  /*1da0*/  VIADDMNMX R27, R14, R7.reuse, R27, PT ;  /* 0x000000070e1b7246 */ /* 0x090fe4000380011b */
[C---:B------:R-:W-:Y:S02]  /*1db0*/  VIADDMNMX R7, R28.reuse, R7, R12, PT ;  /* 0x000000071c077246 */ /* 0x040fe4000380010c */
[----:B------:R-:W-:-:S02]  /*1dc0*/  VIADDMNMX R25, R28, R11, R25, PT ;  /* 0x0000000b1c197246 */ /* 0x000fc40003800119 */
[----:B------:R-:W-:Y:S01]  /*1dd0*/  VIADDMNMX R11, R14, R11, R18, PT ;  /* 0x0000000b0e0b7246 */ /* 0x000fe20003800112 */
[----:B------:R-:W-:Y:S04]  /*1de0*/  STG.E desc[UR6][R22.64+0x80], R27 ;  /* 0x0000801b16007986 */ /* 0x000fe8000c101906 */
[----:B------:R-:W-:Y:S04]  /*1df0*/  STG.E desc[UR6][R22.64], R7 ;  /* 0x0000000716007986 */ /* 0x000fe8000c101906 */
[----:B------:R-:W-:Y:S04]  /*1e00*/  STG.E desc[UR6][R20.64], R25 ;  /* 0x0000001914007986 */ /* 0x000fe8000c101906 */
[----:B------:R-:W-:Y:S01]  /*1e10*/  STG.E desc[UR6][R20.64+0x80], R11 ;  /* 0x0000800b14007986 */ /* 0x000fe2000c101906 */
[----:B------:R-:W-:Y:S05]  /*1e20*/  EXIT ;  /* 0x000000000000794d */ /* 0x000fea0003800000 */
.L_x_0:
[----:B------:R-:W-:-:S00]  /*1e30*/  BRA `(.L_x_0) ;  /* 0xfffffffc00fc7947 */ /* 0x000fc0000383ffff */
[----:B------:R-:W-:-:S00]  /*1e40*/  NOP ;  /* 0x0000000000007918 */ /* 0x000fc00000000000 */
        /* <DEDUP_REMOVED lines=11> */
.L_x_3:


//--------------------- .text._Z13phase2_kernelPiii --------------------------
	.section	.text._Z13phase2_kernelPiii,"ax",@progbits
	.align	128
        .global         _Z13phase2_kernelPiii
        .type           _Z13phase2_kernelPiii,@function
        .size           _Z13phase2_kernelPiii,(.L_x_4 - _Z13phase2_kernelPiii)
        .other          _Z13phase2_kernelPiii,@"STO_CUDA_ENTRY STV_DEFAULT"
_Z13phase2_kernelPiii:
.text._Z13phase2_kernelPiii:
        /* <DEDUP_REMOVED lines=9> */
[----:B---3--:R-:W-:Y:S02]  /*0090*/  ISETP.LE.U32.AND P0, PT, R3, UR4, PT ;  /* 0x0000000403007c0c */ /* 0x008fe4000bf03070 */
[----:B------:R-:W3:Y:S01]  /*00a0*/  LDCU.64 UR6, c[0x0][0x358] ;  /* 0x00006b00ff0677ac */ /* 0x000ee20008000a00 */
[----:B----4-:R-:W-:-:S10]  /*00b0*/  ISETP.NE.AND P1, PT, RZ, UR5, PT ;  /* 0x00000005ff007c0c */ /* 0x010fd4000bf25270 */
[----:B------:R-:W-:-:S05]  /*00c0*/  @!P0 IMAD R6, RZ, RZ, UR4 ;  /* 0x00000004ff068e24 */ /* 0x000fca000f8e02ff */
[CC--:B------:R-:W-:Y:S02]  /*00d0*/  SEL R5, R6.reuse, R3.reuse, !P1 ;  /* 0x0000000306057207 */ /* 0x0c0fe40004800000 */
[----:B------:R-:W-:Y:S01]  /*00e0*/  SEL R7, R6, R3, P1 ;  /* 0x0000000306077207 */ /* 0x000fe20000800000 */
[--C-:B-1----:R-:W-:Y:S02]  /*00f0*/  IMAD R6, R3, 0x40, R0.reuse ;  /* 0x0000004003067824 */ /* 0x102fe400078e0200 */
[----:B------:R-:W-:Y:S02]  /*0100*/  IMAD R5, R5, 0x40, R0 ;  /* 0x0000004005057824 */ /* 0x000fe400078e0200 */
[--C-:B--2---:R-:W-:Y:S02]  /*0110*/  IMAD R3, R3, 0x40, R4.reuse ;  /* 0x0000004003037824 */ /* 0x104fe400078e0204 */
[----:B------:R-:W-:Y:S02]  /*0120*/  IMAD R9, R5, R2, RZ ;  /* 0x0000000205097224 */ /* 0x000fe400078e02ff */
[----:B------:R-:W-:-:S02]  /*0130*/  IMAD R7, R7, 0x40, R4 ;  /* 0x0000004007077824 */ /* 0x000fc400078e0204 */
[----:B------:R-:W-:Y:S02]  /*0140*/  IMAD.IADD R11, R9, 0x1, R3 ;  /* 0x00000001090b7824 */ /* 0x000fe400078e0203 */
[----:B------:R-:W-:Y:S02]  /*0150*/  IMAD R15, R6, R2, R7 ;  /* 0x00000002060f7224 */ /* 0x000fe400078e0207 */
[----:B------:R-:W-:Y:S02]  /*0160*/  IMAD R14, R2, 0x20, R9 ;  /* 0x00000020020e7824 */ /* 0x000fe400078e0209 */
[----:B0-----:R-:W-:-:S04]  /*0170*/  IMAD.WIDE R10, R11, 0x4, R20 ;  /* 0x000000040b0a7825 */ /* 0x001fc800078e0214 */
[----:B------:R-:W-:Y:S01]  /*0180*/  IMAD.WIDE R18, R15, 0x4, R20 ;  /* 0x000000040f127825 */ /* 0x000fe200078e0214 */
[----:B---3--:R-:W2:Y:S03]  /*0190*/  LDG.E R16, desc[UR6][R10.64] ;  /* 0x000000060a107981 */ /* 0x008ea6000c1e1900 */
        /* <DEDUP_REMOVED lines=456> */
.L_x_1:
        /* <DEDUP_REMOVED lines=14> */
.L_x_4:


//--------------------- .text._Z13phase1_kernelPiii --------------------------
	.section	.text._Z13phase1_kernelPiii,"ax",@progbits
	.align	128
        .global         _Z13phase1_kernelPiii
        .type           _Z13phase1_kernelPiii,@function
        .size           _Z13phase1_kernelPiii,(.L_x_5 - _Z13phase1_kernelPiii)
        .other          _Z13phase1_kernelPiii,@"STO_CUDA_ENTRY STV_DEFAULT"
_Z13phase1_kernelPiii:
.text._Z13phase1_kernelPiii:
[----:B------:R-:W-:Y:S01]  /*0000*/  LDC R1, c[0x0][0x37c] ;  /* 0x0000df00ff017b82 */ /* 0x000fe20000000800 */
[----:B------:R-:W0:Y:S07]  /*0010*/  S2R R6, SR_TID.Y ;  /* 0x0000000000067919 */ /* 0x000e2e0000002200 */
[----:B------:R-:W0:Y:S01]  /*0020*/  LDC.64 R10, c[0x0][0x388] ;  /* 0x0000e200ff0a7b82 */ /* 0x000e220000000a00 */
[----:B------:R-:W1:Y:S01]  /*0030*/  LDCU.64 UR6, c[0x0][0x358] ;  /* 0x00006b00ff0677ac */ /* 0x000e620008000a00 */
[----:B------:R-:W2:Y:S06]  /*0040*/  S2R R8, SR_TID.X ;  /* 0x0000000000087919 */ /* 0x000eac0000002100 */
[----:B------:R-:W3:Y:S01]  /*0050*/  LDC.64 R4, c[0x0][0x380] ;  /* 0x0000e000ff047b82 */ /* 0x000ee20000000a00 */
[----:B0-----:R-:W-:-:S02]  /*0060*/  IMAD R3, R11, 0x40, R6 ;  /* 0x000000400b037824 */ /* 0x001fc400078e0206 */
[----:B--2---:R-:W-:-:S04]  /*0070*/  IMAD R0, R11, 0x40, R8 ;  /* 0x000000400b007824 */ /* 0x004fc800078e0208 */
[----:B------:R-:W-:-:S04]  /*0080*/  IMAD R3, R3, R10, R0 ;  /* 0x0000000a03037224 */ /* 0x000fc800078e0200 */
[----:B------:R-:W-:Y:S02]  /*0090*/  IMAD R7, R10, 0x20, R3 ;  /* 0x000000200a077824 */ /* 0x000fe400078e0203 */
[----:B---3--:R-:W-:-:S04]  /*00a0*/  IMAD.WIDE R2, R3, 0x4, R4 ;  /* 0x0000000403027825 */ /* 0x008fc800078e0204 */
[----:B------:R-:W-:Y:S01]  /*00b0*/  IMAD.WIDE R4, R7, 0x4, R4 ;  /* 0x0000000407047825 */ /* 0x000fe200078e0204 */
[----:B-1----:R-:W2:Y:S04]  /*00c0*/  LDG.E R9, desc[UR6][R2.64] ;  /* 0x0000000602097981 */ /* 0x002ea8000c1e1900 */
[----:B------:R-:W3:Y:S04]  /*00d0*/  LDG.E R11, desc[UR6][R2.64+0x80] ;  /* 0x00008006020b7981 */ /* 0x000ee8000c1e1900 */
[----:B------:R-:W4:Y:S04]  /*00e0*/  LDG.E R13, desc[UR6][R4.64] ;  /* 0x00000006040d7981 */ /* 0x000f28000c1e1900 */
[----:B------:R-:W5:Y:S01]  /*00f0*/  LDG.E R15, desc[UR6][R4.64+0x80] ;  /* 0x00008006040f7981 */ /* 0x000f62000c1e1900 */
[----:B------:R-:W0:Y:S01]  /*0100*/  S2UR UR5, SR_CgaCtaId ;  /* 0x00000000000579c3 */ /* 0x000e220000008800 */
[----:B------:R-:W-:Y:S01]  /*0110*/  UMOV UR4, 0x400 ;  /* 0x0000040000047882 */ /* 0x000fe20000000000 */
[----:B------:R-:W-:Y:S01]  /*0120*/  IMAD R0, R6, 0x40, R8 ;  /* 0x0000004006007824 */ /* 0x000fe200078e0208 */
[----:B0-----:R-:W-:-:S06]  /*0130*/  ULEA UR4, UR5, UR4, 0x18 ;  /* 0x0000000405047291 */ /* 0x001fcc000f8ec0ff */
[----:B------:R-:W-:Y:S02]  /*0140*/  LEA R0, R0, UR4, 0x2 ;  /* 0x0000000400007c11 */ /* 0x000fe4000f8e10ff */
[----:B------:R-:W-:Y:S02]  /*0150*/  LEA R7, R6, UR4, 0x8 ;  /* 0x0000000406077c11 */ /* 0x000fe4000f8e40ff */
[----:B------:R-:W-:Y:S01]  /*0160*/  LEA R6, R8, UR4, 0x2 ;  /* 0x0000000408067c11 */ /* 0x000fe2000f8e10ff */
[----:B--2---:R-:W-:Y:S04]  /*0170*/  STS [R0], R9 ;  /* 0x0000000900007388 */ /* 0x004fe80000000800 */
[----:B---3--:R-:W-:Y:S04]  /*0180*/  STS [R0+0x80], R11 ;  /* 0x0000800b00007388 */ /* 0x008fe80000000800 */
[----:B----4-:R-:W-:Y:S04]  /*0190*/  STS [R0+0x2000], R13 ;  /* 0x0020000d00007388 */ /* 0x010fe80000000800 */
[----:B-----5:R-:W-:Y:S01]  /*01a0*/  STS [R0+0x2080], R15 ;  /* 0x0020800f00007388 */ /* 0x020fe20000000800 */
[----:B------:R-:W-:Y:S06]  /*01b0*/  BAR.SYNC.DEFER_BLOCKING 0x0 ;  /* 0x0000000000007b1d */ /* 0x000fec0000010000 */
[----:B------:R-:W-:Y:S04]  /*01c0*/  LDS R8, [R0] ;  /* 0x0000000000087984 */ /* 0x000fe80000000800 */
[----:B------:R-:W-:Y:S04]  /*01d0*/  LDS R17, [R7] ;  /* 0x0000000007117984 */ /* 0x000fe80000000800 */
[----:B------:R-:W0:Y:S02]  /*01e0*/  LDS R10, [R6] ;  /* 0x00000000060a7984 */ /* 0x000e240000000800 */
[----:B0-----:R-:W-:-:S02]  /*01f0*/  VIADDMNMX R17, R10, R17, R8, PT ;  /* 0x000000110a117246 */ /* 0x001fc40003800108 */
[----:B------:R-:W-:Y:S04]  /*0200*/  LDS R8, [R0+0x80] ;  /* 0x0000800000087984 */ /* 0x000fe80000000800 */
[----:B------:R-:W-:Y:S04]  /*0210*/  STS [R0], R17 ;  /* 0x0000001100007388 */ /* 0x000fe80000000800 */
[----:B------:R-:W-:Y:S04]  /*0220*/  LDS R9, [R7] ;  /* 0x0000000007097984 */ /* 0x000fe80000000800 */
[----:B------:R-:W0:Y:S02]  /*0230*/  LDS R10, [R6+0x80] ;  /* 0x00008000060a7984 */ /* 0x000e240000000800 */
[----:B0-----:R-:W-:-:S02]  /*0240*/  VIADDMNMX R9, R10, R9, R8, PT ;  /* 0x000000090a097246 */ /* 0x001fc40003800108 */
[----:B------:R-:W-:Y:S04]  /*0250*/  LDS R8, [R0+0x2000] ;  /* 0x0020000000087984 */ /* 0x000fe80000000800 */
[----:B------:R-:W-:Y:S04]  /*0260*/  STS [R0+0x80], R9 ;  /* 0x0000800900007388 */ /* 0x000fe80000000800 */
[----:B------:R-:W-:Y:S04]  /*0270*/  LDS R11, [R7+0x2000] ;  /* 0x00200000070b7984 */ /* 0x000fe80000000800 */
[----:B------:R-:W0:Y:S02]  /*0280*/  LDS R10, [R6] ;  /* 0x00000000060a7984 */ /* 0x000e240000000800 */
[----:B0-----:R-:W-:-:S02]  /*0290*/  VIADDMNMX R11, R10, R11, R8, PT ;  /* 0x0000000b0a0b7246 */ /* 0x001fc40003800108 */
[----:B------:R-:W-:Y:S04]  /*02a0*/  LDS R8, [R0+0x2080] ;  /* 0x0020800000087984 */ /* 0x000fe80000000800 */
[----:B------:R-:W-:Y:S04]  /*02b0*/  STS [R0+0x2000], R11 ;  /* 0x0020000b00007388 */ /* 0x000fe80000000800 */
[----:B------:R-:W-:Y:S04]  /*02c0*/  LDS R13, [R7+0x2000] ;  /* 0x00200000070d7984 */ /* 0x000fe80000000800 */
[----:B------:R-:W0:Y:S02]  /*02d0*/  LDS R10, [R6+0x80] ;  /* 0x00008000060a7984 */ /* 0x000e240000000800 */
[----:B0-----:R-:W-:-:S05]  /*02e0*/  VIADDMNMX R13, R10, R13, R8, PT ;  /* 0x0000000d0a0d7246 */ /* 0x001fca0003800108 */
[----:B------:R-:W-:Y:S01]  /*02f0*/  STS [R0+0x2080], R13 ;  /* 0x0020800d00007388 */ /* 0x000fe20000000800 */
[----:B------:R-:W-:Y:S06]  /*0300*/  BAR.SYNC.DEFER_BLOCKING 0x0 ;  /* 0x0000000000007b1d */ /* 0x000fec0000010000 */
[----:B------:R-:W-:Y:S04]  /*0310*/  LDS R8, [R0] ;  /* 0x0000000000087984 */ /* 0x000fe80000000800 */
[----:B------:R-:W-:Y:S04]  /*0320*/  LDS R9, [R7+0x4] ;  /* 0x0000040007097984 */ /* 0x000fe80000000800 */
[----:B------:R-:W0:Y:S02]  /*0330*/  LDS R10, [R6+0x100] ;  /* 0x00010000060a7984 */ /* 0x000e240000000800 */
[----:B0-----:R-:W-:-:S02]  /*0340*/  VIADDMNMX R9, R10, R9, R8, PT ;  /* 0x000000090a097246 */ /* 0x001fc40003800108 */
[----:B------:R-:W-:Y:S04]  /*0350*/  LDS R8, [R0+0x80] ;  /* 0x0000800000087984 */ /* 0x000fe80000000800 */
[----:B------:R-:W-:Y:S04]  /*0360*/  STS [R0], R9 ;  /* 0x0000000900007388 */ /* 0x000fe80000000800 */
[----:B------:R-:W-:Y:S04]  /*0370*/  LDS R11, [R7+0x4] ;  /* 0x00000400070b7984 */ /* 0x000fe80000000800 */
[----:B------:R-:W0:Y:S02]  /*0380*/  LDS R10, [R6+0x180] ;  /* 0x00018000060a7984 */ /* 0x000e240000000800 */
[----:B0-----:R-:W-:-:S02]  /*0390*/  VIADDMNMX R11, R10, R11, R8, PT ;  /* 0x0000000b0a0b7246 */ /* 0x001fc40003800108 */
[----:B------:R-:W-:Y:S04]  /*03a0*/  LDS R8, [R0+0x2000] ;  /* 0x0020000000087984 */ /* 0x000fe80000000800 */
[----:B------:R-:W-:Y:S04]  /*03b0*/  STS [R0+0x80], R11 ;  /* 0x0000800b00007388 */ /* 0x000fe80000000800 */
[----:B------:R-:W-:Y:S04]  /*03c0*/  LDS R13, [R7+0x2004] ;  /* 0x00200400070d7984 */ /* 0x000fe80000000800 */
[----:B------:R-:W0:Y:S02]  /*03d0*/  LDS R10, [R6+0x100] ;  /* 0x00010000060a7984 */ /* 0x000e240000000800 */
        /* <DEDUP_REMOVED lines=1296> */
[----:B------:R-:W0:Y:S04]  /*54e0*/  LDS R10, [R6+0x3f80] ;  /* 0x003f8000060a7984 */ /* 0x000e280000000800 */
[----:B------:R-:W-:Y:S01]  /*54f0*/  STG.E desc[UR6][R2.64], R13 ;  /* 0x0000000d02007986 */ /* 0x000fe2000c101906 */
[----:B0-----:R-:W-:-:S03]  /*5500*/  VIADDMNMX R9, R10, R9, R8, PT ;  /* 0x000000090a097246 */ /* 0x001fc60003800108 */
[----:B------:R-:W-:Y:S04]  /*5510*/  LDS R8, [R0+0x2000] ;  /* 0x0020000000087984 */ /* 0x000fe80000000800 */
[----:B------:R-:W-:Y:S04]  /*5520*/  STS [R0+0x80], R9 ;  /* 0x0000800900007388 */ /* 0x000fe80000000800 */
        /* <DEDUP_REMOVED lines=9> */
[----:B0-----:R-:W-:-:S05]  /*55c0*/  VIADDMNMX R15, R10, R15, R8, PT ;  /* 0x0000000f0a0f7246 */ /* 0x001fca0003800108 */
[----:B------:R-:W-:Y:S04]  /*55d0*/  STG.E desc[UR6][R4.64+0x80], R15 ;  /* 0x0000800f04007986 */ /* 0x000fe8000c101906 */
[----:B------:R-:W-:Y:S01]  /*55e0*/  STS [R0+0x2080], R15 ;  /* 0x0020800f00007388 */ /* 0x000fe20000000800 */
[----:B------:R-:W-:Y:S05]  /*55f0*/  EXIT ;  /* 0x000000000000794d */ /* 0x000fea0003800000 */
.L_x_2:
        /* <DEDUP_REMOVED lines=16> */
.L_x_5:


//--------------------- .nv.shared._Z13phase3_kernelPiii --------------------------
	.section	.nv.shared._Z13phase3_kernelPiii,"aw",@nobits
	.sectionflags	@""
	.align	4
.nv.shared._Z13phase3_kernelPiii:
	.zero		33792


//--------------------- .nv.shared.reserved.0     --------------------------
	.section	.nv.shared.reserved.0,"aw",@nobits
	.weak		__nv_reservedSMEM_offset_0_alias
	.size		__nv_reservedSMEM_offset_0_alias, 0, 64
	.other		__nv_reservedSMEM_offset_0_alias,@"STO_CUDA_RESERVED_SHARED STV_DEFAULT"
__nv_reservedSMEM_offset_0_alias:
	.zero		0
	.zero		64


//--------------------- .nv.shared._Z13phase2_kernelPiii --------------------------
	.section	.nv.shared._Z13phase2_kernelPiii,"aw",@nobits
	.sectionflags	@""
	.align	4
.nv.shared._Z13phase2_kernelPiii:
	.zero		33792


//--------------------- .nv.shared._Z13phase1_kernelPiii --------------------------
	.section	.nv.shared._Z13phase1_kernelPiii,"aw",@nobits
	.sectionflags	@""
	.align	4
.nv.shared._Z13phase1_kernelPiii:
	.zero		17408


//--------------------- .nv.constant0._Z13phase3_kernelPiii --------------------------
	.section	.nv.constant0._Z13phase3_kernelPiii,"a",@progbits
	.sectionflags	@""
	.align	4
.nv.constant0._Z13phase3_kernelPiii:
	.zero		912


//--------------------- .nv.constant0._Z13phase2_kernelPiii --------------------------
	.section	.nv.constant0._Z13phase2_kernelPiii,"a",@progbits
	.sectionflags	@""
	.align	4
.nv.constant0._Z13phase2_kernelPiii:
	.zero		912


//--------------------- .nv.constant0._Z13phase1_kernelPiii --------------------------
	.section	.nv.constant0._Z13phase1_kernelPiii,"a",@progbits
	.sectionflags	@""
	.align	4
.nv.constant0._Z13phase1_kernelPiii:
	.zero		912


//--------------------- SYMBOLS --------------------------

	.type		.nv.reservedSmem.offset0,@object
	.size		.nv.reservedSmem.offset0,0x4
	.type		.nv.reservedSmem.cap,@object
	.size		.nv.reservedSmem.cap,0x4
